//
// Generated by NVIDIA NVVM Compiler
//
// Compiler Build ID: CL-36424714
// Cuda compilation tools, release 13.0, V13.0.88
// Based on NVVM 20.0.0
//

.version 9.0
.target sm_100
.address_size 64

	// .globl	_Z19bit_reverse_reorderP6float2S0_i

.visible .entry _Z19bit_reverse_reorderP6float2S0_i(
	.param .u64 .ptr .align 1 _Z19bit_reverse_reorderP6float2S0_i_param_0,
	.param .u64 .ptr .align 1 _Z19bit_reverse_reorderP6float2S0_i_param_1,
	.param .u32 _Z19bit_reverse_reorderP6float2S0_i_param_2
)
{
	.reg .pred 	%p<2>;
	.reg .b32 	%r<9>;
	.reg .b32 	%f<3>;
	.reg .b64 	%rd<9>;

	ld.param.u64 	%rd1, [_Z19bit_reverse_reorderP6float2S0_i_param_0];
	ld.param.u64 	%rd2, [_Z19bit_reverse_reorderP6float2S0_i_param_1];
	ld.param.u32 	%r2, [_Z19bit_reverse_reorderP6float2S0_i_param_2];
	mov.u32 	%r3, %ctaid.x;
	mov.u32 	%r4, %ntid.x;
	mov.u32 	%r5, %tid.x;
	mad.lo.s32 	%r1, %r3, %r4, %r5;
	setp.gt.s32 	%p1, %r1, 65535;
	@%p1 bra 	$L__BB0_2;
	cvta.to.global.u64 	%rd3, %rd2;
	cvta.to.global.u64 	%rd4, %rd1;
	sub.s32 	%r6, 32, %r2;
	brev.b32 	%r7, %r1;
	shr.u32 	%r8, %r7, %r6;
	mul.wide.s32 	%rd5, %r8, 8;
	add.s64 	%rd6, %rd4, %rd5;
	mul.wide.s32 	%rd7, %r1, 8;
	add.s64 	%rd8, %rd3, %rd7;
	ld.global.v2.f32 	{%f1, %f2}, [%rd8];
	st.global.v2.f32 	[%rd6], {%f1, %f2};
$L__BB0_2:
	ret;

}
	// .globl	_Z9fft_outerP6float2i
.visible .entry _Z9fft_outerP6float2i(
	.param .u64 .ptr .align 1 _Z9fft_outerP6float2i_param_0,
	.param .u32 _Z9fft_outerP6float2i_param_1
)
{
	.reg .pred 	%p<16>;
	.reg .b32 	%r<47>;
	.reg .b32 	%f<113>;
	.reg .b64 	%rd<15>;
	.reg .b64 	%fd<23>;

	ld.param.u64 	%rd6, [_Z9fft_outerP6float2i_param_0];
	ld.param.u32 	%r20, [_Z9fft_outerP6float2i_param_1];
	cvta.to.global.u64 	%rd1, %rd6;
	mov.u32 	%r21, %ctaid.x;
	mov.u32 	%r22, %ntid.x;
	mov.u32 	%r23, %tid.x;
	mad.lo.s32 	%r24, %r21, %r22, %r23;
	mul.lo.s32 	%r1, %r20, %r24;
	setp.gt.s32 	%p1, %r1, 65535;
	@%p1 bra 	$L__BB1_23;
	shr.u32 	%r25, %r20, 31;
	add.s32 	%r26, %r20, %r25;
	shr.s32 	%r2, %r26, 1;
	setp.lt.s32 	%p2, %r20, 2;
	@%p2 bra 	$L__BB1_23;
	cvt.rn.f64.u32 	%fd1, %r20;
	add.s32 	%r28, %r2, -1;
	and.b32  	%r3, %r2, 3;
	setp.lt.u32 	%p3, %r28, 3;
	mov.b32 	%r46, 0;
	@%p3 bra 	$L__BB1_13;
	and.b32  	%r46, %r2, 1073741820;
	neg.s32 	%r44, %r46;
	add.s32 	%r41, %r2, %r1;
	mov.b32 	%r43, 1;
	mul.wide.u32 	%rd8, %r2, 8;
	mov.u32 	%r42, %r1;
$L__BB1_4:
	.pragma "nounroll";
	setp.gt.s32 	%p4, %r41, 65535;
	mul.wide.s32 	%rd7, %r42, 8;
	add.s64 	%rd2, %rd1, %rd7;
	add.s64 	%rd3, %rd2, %rd8;
	@%p4 bra 	$L__BB1_6;
	add.s32 	%r30, %r43, -1;
	cvt.rn.f64.u32 	%fd2, %r30;
	mul.f64 	%fd3, %fd2, 0d401921FB54442D18;
	div.rn.f64 	%fd4, %fd3, %fd1;
	cvt.rn.f32.f64 	%f1, %fd4;
	cos.approx.f32 	%f2, %f1;
	sin.approx.f32 	%f3, %f1;
	ld.global.v2.f32 	{%f4, %f5}, [%rd2];
	ld.global.v2.f32 	{%f6, %f7}, [%rd3];
	mul.f32 	%f8, %f3, %f7;
	fma.rn.f32 	%f9, %f2, %f6, %f8;
	mul.f32 	%f10, %f2, %f7;
	mul.f32 	%f11, %f3, %f6;
	sub.f32 	%f12, %f10, %f11;
	add.f32 	%f13, %f4, %f9;
	add.f32 	%f14, %f5, %f12;
	st.global.v2.f32 	[%rd2], {%f13, %f14};
	sub.f32 	%f15, %f4, %f9;
	sub.f32 	%f16, %f5, %f12;
	st.global.v2.f32 	[%rd3], {%f15, %f16};
$L__BB1_6:
	add.s32 	%r31, %r41, 1;
	setp.gt.s32 	%p5, %r31, 65535;
	@%p5 bra 	$L__BB1_8;
	cvt.rn.f64.u32 	%fd5, %r43;
	mul.f64 	%fd6, %fd5, 0d401921FB54442D18;
	div.rn.f64 	%fd7, %fd6, %fd1;
	cvt.rn.f32.f64 	%f17, %fd7;
	cos.approx.f32 	%f18, %f17;
	sin.approx.f32 	%f19, %f17;
	ld.global.v2.f32 	{%f20, %f21}, [%rd2+8];
	ld.global.v2.f32 	{%f22, %f23}, [%rd3+8];
	mul.f32 	%f24, %f19, %f23;
	fma.rn.f32 	%f25, %f18, %f22, %f24;
	mul.f32 	%f26, %f18, %f23;
	mul.f32 	%f27, %f19, %f22;
	sub.f32 	%f28, %f26, %f27;
	add.f32 	%f29, %f20, %f25;
	add.f32 	%f30, %f21, %f28;
	st.global.v2.f32 	[%rd2+8], {%f29, %f30};
	sub.f32 	%f31, %f20, %f25;
	sub.f32 	%f32, %f21, %f28;
	st.global.v2.f32 	[%rd3+8], {%f31, %f32};
$L__BB1_8:
	add.s32 	%r32, %r41, 2;
	setp.gt.s32 	%p6, %r32, 65535;
	@%p6 bra 	$L__BB1_10;
	add.s32 	%r33, %r43, 1;
	cvt.rn.f64.u32 	%fd8, %r33;
	mul.f64 	%fd9, %fd8, 0d401921FB54442D18;
	div.rn.f64 	%fd10, %fd9, %fd1;
	cvt.rn.f32.f64 	%f33, %fd10;
	cos.approx.f32 	%f34, %f33;
	sin.approx.f32 	%f35, %f33;
	ld.global.v2.f32 	{%f36, %f37}, [%rd2+16];
	ld.global.v2.f32 	{%f38, %f39}, [%rd3+16];
	mul.f32 	%f40, %f35, %f39;
	fma.rn.f32 	%f41, %f34, %f38, %f40;
	mul.f32 	%f42, %f34, %f39;
	mul.f32 	%f43, %f35, %f38;
	sub.f32 	%f44, %f42, %f43;
	add.f32 	%f45, %f36, %f41;
	add.f32 	%f46, %f37, %f44;
	st.global.v2.f32 	[%rd2+16], {%f45, %f46};
	sub.f32 	%f47, %f36, %f41;
	sub.f32 	%f48, %f37, %f44;
	st.global.v2.f32 	[%rd3+16], {%f47, %f48};
$L__BB1_10:
	add.s32 	%r34, %r41, 3;
	setp.gt.s32 	%p7, %r34, 65535;
	@%p7 bra 	$L__BB1_12;
	add.s32 	%r35, %r43, 2;
	cvt.rn.f64.u32 	%fd11, %r35;
	mul.f64 	%fd12, %fd11, 0d401921FB54442D18;
	div.rn.f64 	%fd13, %fd12, %fd1;
	cvt.rn.f32.f64 	%f49, %fd13;
	cos.approx.f32 	%f50, %f49;
	sin.approx.f32 	%f51, %f49;
	ld.global.v2.f32 	{%f52, %f53}, [%rd2+24];
	ld.global.v2.f32 	{%f54, %f55}, [%rd3+24];
	mul.f32 	%f56, %f51, %f55;
	fma.rn.f32 	%f57, %f50, %f54, %f56;
	mul.f32 	%f58, %f50, %f55;
	mul.f32 	%f59, %f51, %f54;
	sub.f32 	%f60, %f58, %f59;
	add.f32 	%f61, %f52, %f57;
	add.f32 	%f62, %f53, %f60;
	st.global.v2.f32 	[%rd2+24], {%f61, %f62};
	sub.f32 	%f63, %f52, %f57;
	sub.f32 	%f64, %f53, %f60;
	st.global.v2.f32 	[%rd3+24], {%f63, %f64};
$L__BB1_12:
	add.s32 	%r44, %r44, 4;
	add.s32 	%r43, %r43, 4;
	add.s32 	%r42, %r42, 4;
	add.s32 	%r41, %r41, 4;
	setp.ne.s32 	%p8, %r44, 0;
	@%p8 bra 	$L__BB1_4;
$L__BB1_13:
	setp.eq.s32 	%p9, %r3, 0;
	@%p9 bra 	$L__BB1_23;
	setp.eq.s32 	%p10, %r3, 1;
	@%p10 bra 	$L__BB1_20;
	add.s32 	%r36, %r46, %r1;
	add.s32 	%r16, %r36, %r2;
	setp.gt.s32 	%p11, %r16, 65535;
	mul.wide.s32 	%rd9, %r36, 8;
	add.s64 	%rd4, %rd1, %rd9;
	mul.wide.u32 	%rd10, %r2, 8;
	add.s64 	%rd5, %rd4, %rd10;
	@%p11 bra 	$L__BB1_17;
	cvt.rn.f64.u32 	%fd14, %r46;
	mul.f64 	%fd15, %fd14, 0d401921FB54442D18;
	div.rn.f64 	%fd16, %fd15, %fd1;
	cvt.rn.f32.f64 	%f65, %fd16;
	cos.approx.f32 	%f66, %f65;
	sin.approx.f32 	%f67, %f65;
	ld.global.v2.f32 	{%f68, %f69}, [%rd4];
	ld.global.v2.f32 	{%f70, %f71}, [%rd5];
	mul.f32 	%f72, %f67, %f71;
	fma.rn.f32 	%f73, %f66, %f70, %f72;
	mul.f32 	%f74, %f66, %f71;
	mul.f32 	%f75, %f67, %f70;
	sub.f32 	%f76, %f74, %f75;
	add.f32 	%f77, %f68, %f73;
	add.f32 	%f78, %f69, %f76;
	st.global.v2.f32 	[%rd4], {%f77, %f78};
	sub.f32 	%f79, %f68, %f73;
	sub.f32 	%f80, %f69, %f76;
	st.global.v2.f32 	[%rd5], {%f79, %f80};
$L__BB1_17:
	add.s32 	%r37, %r16, 1;
	setp.gt.s32 	%p12, %r37, 65535;
	@%p12 bra 	$L__BB1_19;
	add.s32 	%r38, %r46, 1;
	cvt.rn.f64.u32 	%fd17, %r38;
	mul.f64 	%fd18, %fd17, 0d401921FB54442D18;
	div.rn.f64 	%fd19, %fd18, %fd1;
	cvt.rn.f32.f64 	%f81, %fd19;
	cos.approx.f32 	%f82, %f81;
	sin.approx.f32 	%f83, %f81;
	ld.global.v2.f32 	{%f84, %f85}, [%rd4+8];
	ld.global.v2.f32 	{%f86, %f87}, [%rd5+8];
	mul.f32 	%f88, %f83, %f87;
	fma.rn.f32 	%f89, %f82, %f86, %f88;
	mul.f32 	%f90, %f82, %f87;
	mul.f32 	%f91, %f83, %f86;
	sub.f32 	%f92, %f90, %f91;
	add.f32 	%f93, %f84, %f89;
	add.f32 	%f94, %f85, %f92;
	st.global.v2.f32 	[%rd4+8], {%f93, %f94};
	sub.f32 	%f95, %f84, %f89;
	sub.f32 	%f96, %f85, %f92;
	st.global.v2.f32 	[%rd5+8], {%f95, %f96};
$L__BB1_19:
	add.s32 	%r46, %r46, 2;
$L__BB1_20:
	and.b32  	%r39, %r2, 1;
	setp.eq.b32 	%p13, %r39, 1;
	not.pred 	%p14, %p13;
	@%p14 bra 	$L__BB1_23;
	add.s32 	%r19, %r46, %r1;
	add.s32 	%r40, %r19, %r2;
	setp.gt.s32 	%p15, %r40, 65535;
	@%p15 bra 	$L__BB1_23;
	cvt.rn.f64.u32 	%fd20, %r46;
	mul.f64 	%fd21, %fd20, 0d401921FB54442D18;
	div.rn.f64 	%fd22, %fd21, %fd1;
	cvt.rn.f32.f64 	%f97, %fd22;
	cos.approx.f32 	%f98, %f97;
	sin.approx.f32 	%f99, %f97;
	mul.wide.s32 	%rd11, %r19, 8;
	add.s64 	%rd12, %rd1, %rd11;
	ld.global.v2.f32 	{%f100, %f101}, [%rd12];
	mul.wide.u32 	%rd13, %r2, 8;
	add.s64 	%rd14, %rd12, %rd13;
	ld.global.v2.f32 	{%f102, %f103}, [%rd14];
	mul.f32 	%f104, %f99, %f103;
	fma.rn.f32 	%f105, %f98, %f102, %f104;
	mul.f32 	%f106, %f98, %f103;
	mul.f32 	%f107, %f99, %f102;
	sub.f32 	%f108, %f106, %f107;
	add.f32 	%f109, %f100, %f105;
	add.f32 	%f110, %f101, %f108;
	st.global.v2.f32 	[%rd12], {%f109, %f110};
	sub.f32 	%f111, %f100, %f105;
	sub.f32 	%f112, %f101, %f108;
	st.global.v2.f32 	[%rd14], {%f111, %f112};
$L__BB1_23:
	ret;

}
	// .globl	_Z9fft_innerP6float2ii
.visible .entry _Z9fft_innerP6float2ii(
	.param .u64 .ptr .align 1 _Z9fft_innerP6float2ii_param_0,
	.param .u32 _Z9fft_innerP6float2ii_param_1,
	.param .u32 _Z9fft_innerP6float2ii_param_2
)
{
	.reg .pred 	%p<3>;
	.reg .b32 	%r<12>;
	.reg .b32 	%f<17>;
	.reg .b64 	%rd<7>;
	.reg .b64 	%fd<5>;

	ld.param.u64 	%rd1, [_Z9fft_innerP6float2ii_param_0];
	ld.param.u32 	%r4, [_Z9fft_innerP6float2ii_param_1];
	ld.param.u32 	%r5, [_Z9fft_innerP6float2ii_param_2];
	mov.u32 	%r6, %ctaid.x;
	mov.u32 	%r7, %ntid.x;
	mov.u32 	%r8, %tid.x;
	mad.lo.s32 	%r1, %r6, %r7, %r8;
	shr.u32 	%r9, %r5, 31;
	add.s32 	%r10, %r5, %r9;
	shr.s32 	%r2, %r10, 1;
	setp.ge.s32 	%p1, %r1, %r2;
	@%p1 bra 	$L__BB2_3;
	add.s32 	%r3, %r4, %r1;
	add.s32 	%r11, %r2, %r3;
	setp.gt.s32 	%p2, %r11, 65535;
	@%p2 bra 	$L__BB2_3;
	cvt.rn.f64.s32 	%fd1, %r1;
	mul.f64 	%fd2, %fd1, 0d401921FB54442D18;
	cvt.rn.f64.s32 	%fd3, %r5;
	div.rn.f64 	%fd4, %fd2, %fd3;
	cvt.rn.f32.f64 	%f1, %fd4;
	cos.approx.f32 	%f2, %f1;
	sin.approx.f32 	%f3, %f1;
	cvta.to.global.u64 	%rd2, %rd1;
	mul.wide.s32 	%rd3, %r3, 8;
	add.s64 	%rd4, %rd2, %rd3;
	ld.global.v2.f32 	{%f4, %f5}, [%rd4];
	mul.wide.s32 	%rd5, %r2, 8;
	add.s64 	%rd6, %rd4, %rd5;
	ld.global.v2.f32 	{%f6, %f7}, [%rd6];
	mul.f32 	%f8, %f3, %f7;
	fma.rn.f32 	%f9, %f2, %f6, %f8;
	mul.f32 	%f10, %f2, %f7;
	mul.f32 	%f11, %f3, %f6;
	sub.f32 	%f12, %f10, %f11;
	add.f32 	%f13, %f4, %f9;
	add.f32 	%f14, %f5, %f12;
	st.global.v2.f32 	[%rd4], {%f13, %f14};
	sub.f32 	%f15, %f4, %f9;
	sub.f32 	%f16, %f5, %f12;
	st.global.v2.f32 	[%rd6], {%f15, %f16};
$L__BB2_3:
	ret;

}


// ===== COMPILED SASS (sm_100) =====

	.target	sm_100

	.elftype	@"ET_EXEC"


//--------------------- .note.nv.tkinfo           --------------------------
	.section	.note.nv.tkinfo,"",@"SHT_NOTE"
	.sectionflags	@"SHF_NOTE_NV_TKINFO"
	.tkinfo
        /*0018*/ 	.word	0x00000002
        /*0030*/ 	.string	""
        /*0030*/ 	.string	"ptxas"
        /*0030*/ 	.string	"Cuda compilation tools, release 13.0, V13.0.88"
        /*0030*/ 	.string	"Build cuda_13.0.r13.0/compiler.36424714_0"
        /*0030*/ 	.string	"-arch sm_100 -m 64 "



//--------------------- .note.nv.cuinfo           --------------------------
	.section	.note.nv.cuinfo,"",@"SHT_NOTE"
	.sectionflags	@"SHF_NOTE_NV_CUINFO"
        /*0018*/ 	.short	0x0002
        /*001a*/ 	.short	0x0064
        /*001c*/ 	.short	0x0082
	.zero		2


//--------------------- .nv.info                  --------------------------
	.section	.nv.info,"",@"SHT_CUDA_INFO"
	.align	4


	//----- nvinfo : EIATTR_REGCOUNT
	.align		4
        /*0000*/ 	.byte	0x04, 0x2f
        /*0002*/ 	.short	(.L_1 - .L_0)
	.align		4
.L_0:
        /*0004*/ 	.word	index@(_Z19bit_reverse_reorderP6float2S0_i)
        /*0008*/ 	.word	0x0000000c


	//----- nvinfo : EIATTR_FRAME_SIZE
	.align		4
.L_1:
        /*000c*/ 	.byte	0x04, 0x11
        /*000e*/ 	.short	(.L_3 - .L_2)
	.align		4
.L_2:
        /*0010*/ 	.word	index@(_Z19bit_reverse_reorderP6float2S0_i)
        /*0014*/ 	.word	0x00000000


	//----- nvinfo : EIATTR_REGCOUNT
	.align		4
.L_3:
        /*0018*/ 	.byte	0x04, 0x2f
        /*001a*/ 	.short	(.L_5 - .L_4)
	.align		4
.L_4:
        /*001c*/ 	.word	index@(_Z9fft_outerP6float2i)
        /*0020*/ 	.word	0x00000025


	//----- nvinfo : EIATTR_FRAME_SIZE
	.align		4
.L_5:
        /*0024*/ 	.byte	0x04, 0x11
        /*0026*/ 	.short	(.L_7 - .L_6)
	.align		4
.L_6:
        /*0028*/ 	.word	index@($__internal_1_$__cuda_sm20_div_rn_f64_full)
        /*002c*/ 	.word	0x00000000


	//----- nvinfo : EIATTR_FRAME_SIZE
	.align		4
.L_7:
        /*0030*/ 	.byte	0x04, 0x11
        /*0032*/ 	.short	(.L_9 - .L_8)
	.align		4
.L_8:
        /*0034*/ 	.word	index@(_Z9fft_outerP6float2i)
        /*0038*/ 	.word	0x00000000


	//----- nvinfo : EIATTR_REGCOUNT
	.align		4
.L_9:
        /*003c*/ 	.byte	0x04, 0x2f
        /*003e*/ 	.short	(.L_11 - .L_10)
	.align		4
.L_10:
        /*0040*/ 	.word	index@(_Z9fft_innerP6float2ii)
        /*0044*/ 	.word	0x0000001a


	//----- nvinfo : EIATTR_FRAME_SIZE
	.align		4
.L_11:
        /*0048*/ 	.byte	0x04, 0x11
        /*004a*/ 	.short	(.L_13 - .L_12)
	.align		4
.L_12:
        /*004c*/ 	.word	index@($__internal_0_$__cuda_sm20_div_rn_f64_full)
        /*0050*/ 	.word	0x00000000


	//----- nvinfo : EIATTR_FRAME_SIZE
	.align		4
.L_13:
        /*0054*/ 	.byte	0x04, 0x11
        /*0056*/ 	.short	(.L_15 - .L_14)
	.align		4
.L_14:
        /*0058*/ 	.word	index@(_Z9fft_innerP6float2ii)
        /*005c*/ 	.word	0x00000000


	//----- nvinfo : EIATTR_MIN_STACK_SIZE
	.align		4
.L_15:
        /*0060*/ 	.byte	0x04, 0x12
        /*0062*/ 	.short	(.L_17 - .L_16)
	.align		4
.L_16:
        /*0064*/ 	.word	index@(_Z9fft_innerP6float2ii)
        /*0068*/ 	.word	0x00000000


	//----- nvinfo : EIATTR_MIN_STACK_SIZE
	.align		4
.L_17:
        /*006c*/ 	.byte	0x04, 0x12
        /*006e*/ 	.short	(.L_19 - .L_18)
	.align		4
.L_18:
        /*0070*/ 	.word	index@(_Z9fft_outerP6float2i)
        /*0074*/ 	.word	0x00000000


	//----- nvinfo : EIATTR_MIN_STACK_SIZE
	.align		4
.L_19:
        /*0078*/ 	.byte	0x04, 0x12
        /*007a*/ 	.short	(.L_21 - .L_20)
	.align		4
.L_20:
        /*007c*/ 	.word	index@(_Z19bit_reverse_reorderP6float2S0_i)
        /*0080*/ 	.word	0x00000000
.L_21:


//--------------------- .nv.compat                --------------------------
	.section	.nv.compat,"",@"SHT_CUDA_COMPAT_INFO"
	.align	4
        /*0000*/ 	.byte	0x02, 0x09, 0x00, 0x00, 0x02, 0x02, 0x01, 0x00, 0x02, 0x05, 0x05, 0x00, 0x03, 0x07, 0x01, 0x01
        /*0010*/ 	.byte	0x02, 0x03, 0x00, 0x00, 0x02, 0x06, 0x01, 0x00, 0x04, 0x0b, 0x08, 0x00, 0x01, 0x00, 0x00, 0x00
        /*0020*/ 	.byte	0x00, 0x00, 0x00, 0x00


//--------------------- .nv.info._Z9fft_innerP6float2ii --------------------------
	.section	.nv.info._Z9fft_innerP6float2ii,"",@"SHT_CUDA_INFO"
	.sectionflags	@""
	.align	4


	//----- nvinfo : EIATTR_CUDA_API_VERSION
	.align		4
        /*0000*/ 	.byte	0x04, 0x37
        /*0002*/ 	.short	(.L_23 - .L_22)
.L_22:
        /*0004*/ 	.word	0x00000082


	//----- nvinfo : EIATTR_KPARAM_INFO
	.align		4
.L_23:
        /*0008*/ 	.byte	0x04, 0x17
        /*000a*/ 	.short	(.L_25 - .L_24)
.L_24:
        /*000c*/ 	.word	0x00000000
        /*0010*/ 	.short	0x0002
        /*0012*/ 	.short	0x000c
        /*0014*/ 	.byte	0x00, 0xf0, 0x11, 0x00


	//----- nvinfo : EIATTR_KPARAM_INFO
	.align		4
.L_25:
        /*0018*/ 	.byte	0x04, 0x17
        /*001a*/ 	.short	(.L_27 - .L_26)
.L_26:
        /*001c*/ 	.word	0x00000000
        /*0020*/ 	.short	0x0001
        /*0022*/ 	.short	0x0008
        /*0024*/ 	.byte	0x00, 0xf0, 0x11, 0x00


	//----- nvinfo : EIATTR_KPARAM_INFO
	.align		4
.L_27:
        /*0028*/ 	.byte	0x04, 0x17
        /*002a*/ 	.short	(.L_29 - .L_28)
.L_28:
        /*002c*/ 	.word	0x00000000
        /*0030*/ 	.short	0x0000
        /*0032*/ 	.short	0x0000
        /*0034*/ 	.byte	0x00, 0xf5, 0x21, 0x00


	//----- nvinfo : EIATTR_SPARSE_MMA_MASK
	.align		4
.L_29:
        /*0038*/ 	.byte	0x03, 0x50
        /*003a*/ 	.short	0x0000


	//----- nvinfo : EIATTR_MAXREG_COUNT
	.align		4
        /*003c*/ 	.byte	0x03, 0x1b
        /*003e*/ 	.short	0x00ff


	//----- nvinfo : EIATTR_MERCURY_ISA_VERSION
	.align		4
        /*0040*/ 	.byte	0x03, 0x5f
        /*0042*/ 	.short	0x0101


	//----- nvinfo : EIATTR_VRC_CTA_INIT_COUNT
	.align		4
        /*0044*/ 	.byte	0x02, 0x4a
	.zero		1
	.zero		1


	//----- nvinfo : EIATTR_EXIT_INSTR_OFFSETS
	.align		4
        /*0048*/ 	.byte	0x04, 0x1c
        /*004a*/ 	.short	(.L_31 - .L_30)


	//   ....[0]....
.L_30:
        /*004c*/ 	.word	0x00000090


	//   ....[1]....
        /*0050*/ 	.word	0x000000e0


	//   ....[2]....
        /*0054*/ 	.word	0x000003c0


	//----- nvinfo : EIATTR_CRS_STACK_SIZE
	.align		4
.L_31:
        /*0058*/ 	.byte	0x04, 0x1e
        /*005a*/ 	.short	(.L_33 - .L_32)
.L_32:
        /*005c*/ 	.word	0x00000000


	//----- nvinfo : EIATTR_CBANK_PARAM_SIZE
	.align		4
.L_33:
        /*0060*/ 	.byte	0x03, 0x19
        /*0062*/ 	.short	0x0010


	//----- nvinfo : EIATTR_PARAM_CBANK
	.align		4
        /*0064*/ 	.byte	0x04, 0x0a
        /*0066*/ 	.short	(.L_35 - .L_34)
	.align		4
.L_34:
        /*0068*/ 	.word	index@(.nv.constant0._Z9fft_innerP6float2ii)
        /*006c*/ 	.short	0x0380
        /*006e*/ 	.short	0x0010


	//----- nvinfo : EIATTR_SW_WAR
	.align		4
.L_35:
        /*0070*/ 	.byte	0x04, 0x36
        /*0072*/ 	.short	(.L_37 - .L_36)
.L_36:
        /*0074*/ 	.word	0x00000008
.L_37:


//--------------------- .nv.info._Z9fft_outerP6float2i --------------------------
	.section	.nv.info._Z9fft_outerP6float2i,"",@"SHT_CUDA_INFO"
	.sectionflags	@""
	.align	4


	//----- nvinfo : EIATTR_CUDA_API_VERSION
	.align		4
        /*0000*/ 	.byte	0x04, 0x37
        /*0002*/ 	.short	(.L_39 - .L_38)
.L_38:
        /*0004*/ 	.word	0x00000082


	//----- nvinfo : EIATTR_KPARAM_INFO
	.align		4
.L_39:
        /*0008*/ 	.byte	0x04, 0x17
        /*000a*/ 	.short	(.L_41 - .L_40)
.L_40:
        /*000c*/ 	.word	0x00000000
        /*0010*/ 	.short	0x0001
        /*0012*/ 	.short	0x0008
        /*0014*/ 	.byte	0x00, 0xf0, 0x11, 0x00


	//----- nvinfo : EIATTR_KPARAM_INFO
	.align		4
.L_41:
        /*0018*/ 	.byte	0x04, 0x17
        /*001a*/ 	.short	(.L_43 - .L_42)
.L_42:
        /*001c*/ 	.word	0x00000000
        /*0020*/ 	.short	0x0000
        /*0022*/ 	.short	0x0000
        /*0024*/ 	.byte	0x00, 0xf5, 0x21, 0x00


	//----- nvinfo : EIATTR_SPARSE_MMA_MASK
	.align		4
.L_43:
        /*0028*/ 	.byte	0x03, 0x50
        /*002a*/ 	.short	0x0000


	//----- nvinfo : EIATTR_MAXREG_COUNT
	.align		4
        /*002c*/ 	.byte	0x03, 0x1b
        /*002e*/ 	.short	0x00ff


	//----- nvinfo : EIATTR_MERCURY_ISA_VERSION
	.align		4
        /*0030*/ 	.byte	0x03, 0x5f
        /*0032*/ 	.short	0x0101


	//----- nvinfo : EIATTR_VRC_CTA_INIT_COUNT
	.align		4
        /*0034*/ 	.byte	0x02, 0x4a
	.zero		1
	.zero		1


	//----- nvinfo : EIATTR_EXIT_INSTR_OFFSETS
	.align		4
        /*0038*/ 	.byte	0x04, 0x1c
        /*003a*/ 	.short	(.L_45 - .L_44)


	//   ....[0]....
.L_44:
        /*003c*/ 	.word	0x00000080


	//   ....[1]....
        /*0040*/ 	.word	0x000000a0


	//   ....[2]....
        /*0044*/ 	.word	0x00000d90


	//   ....[3]....
        /*0048*/ 	.word	0x000013e0


	//   ....[4]....
        /*004c*/ 	.word	0x00001420


	//   ....[5]....
        /*0050*/ 	.word	0x000016e0


	//----- nvinfo : EIATTR_CRS_STACK_SIZE
	.align		4
.L_45:
        /*0054*/ 	.byte	0x04, 0x1e
        /*0056*/ 	.short	(.L_47 - .L_46)
.L_46:
        /*0058*/ 	.word	0x00000000


	//----- nvinfo : EIATTR_CBANK_PARAM_SIZE
	.align		4
.L_47:
        /*005c*/ 	.byte	0x03, 0x19
        /*005e*/ 	.short	0x000c


	//----- nvinfo : EIATTR_PARAM_CBANK
	.align		4
        /*0060*/ 	.byte	0x04, 0x0a
        /*0062*/ 	.short	(.L_49 - .L_48)
	.align		4
.L_48:
        /*0064*/ 	.word	index@(.nv.constant0._Z9fft_outerP6float2i)
        /*0068*/ 	.short	0x0380
        /*006a*/ 	.short	0x000c


	//----- nvinfo : EIATTR_SW_WAR
	.align		4
.L_49:
        /*006c*/ 	.byte	0x04, 0x36
        /*006e*/ 	.short	(.L_51 - .L_50)
.L_50:
        /*0070*/ 	.word	0x00000008
.L_51:


//--------------------- .nv.info._Z19bit_reverse_reorderP6float2S0_i --------------------------
	.section	.nv.info._Z19bit_reverse_reorderP6float2S0_i,"",@"SHT_CUDA_INFO"
	.sectionflags	@""
	.align	4


	//----- nvinfo : EIATTR_CUDA_API_VERSION
	.align		4
        /*0000*/ 	.byte	0x04, 0x37
        /*0002*/ 	.short	(.L_53 - .L_52)
.L_52:
        /*0004*/ 	.word	0x00000082


	//----- nvinfo : EIATTR_KPARAM_INFO
	.align		4
.L_53:
        /*0008*/ 	.byte	0x04, 0x17
        /*000a*/ 	.short	(.L_55 - .L_54)
.L_54:
        /*000c*/ 	.word	0x00000000
        /*0010*/ 	.short	0x0002
        /*0012*/ 	.short	0x0010
        /*0014*/ 	.byte	0x00, 0xf0, 0x11, 0x00


	//----- nvinfo : EIATTR_KPARAM_INFO
	.align		4
.L_55:
        /*0018*/ 	.byte	0x04, 0x17
        /*001a*/ 	.short	(.L_57 - .L_56)
.L_56:
        /*001c*/ 	.word	0x00000000
        /*0020*/ 	.short	0x0001
        /*0022*/ 	.short	0x0008
        /*0024*/ 	.byte	0x00, 0xf5, 0x21, 0x00


	//----- nvinfo : EIATTR_KPARAM_INFO
	.align		4
.L_57:
        /*0028*/ 	.byte	0x04, 0x17
        /*002a*/ 	.short	(.L_59 - .L_58)
.L_58:
        /*002c*/ 	.word	0x00000000
        /*0030*/ 	.short	0x0000
        /*0032*/ 	.short	0x0000
        /*0034*/ 	.byte	0x00, 0xf5, 0x21, 0x00


	//----- nvinfo : EIATTR_SPARSE_MMA_MASK
	.align		4
.L_59:
        /*0038*/ 	.byte	0x03, 0x50
        /*003a*/ 	.short	0x0000


	//----- nvinfo : EIATTR_MAXREG_COUNT
	.align		4
        /*003c*/ 	.byte	0x03, 0x1b
        /*003e*/ 	.short	0x00ff


	//----- nvinfo : EIATTR_MERCURY_ISA_VERSION
	.align		4
        /*0040*/ 	.byte	0x03, 0x5f
        /*0042*/ 	.short	0x0101


	//----- nvinfo : EIATTR_VRC_CTA_INIT_COUNT
	.align		4
        /*0044*/ 	.byte	0x02, 0x4a
	.zero		1
	.zero		1


	//----- nvinfo : EIATTR_EXIT_INSTR_OFFSETS
	.align		4
        /*0048*/ 	.byte	0x04, 0x1c
        /*004a*/ 	.short	(.L_61 - .L_60)


	//   ....[0]....
.L_60:
        /*004c*/ 	.word	0x00000060


	//   ....[1]....
        /*0050*/ 	.word	0x00000120


	//----- nvinfo : EIATTR_CBANK_PARAM_SIZE
	.align		4
.L_61:
        /*0054*/ 	.byte	0x03, 0x19
        /*0056*/ 	.short	0x0014


	//----- nvinfo : EIATTR_PARAM_CBANK
	.align		4
        /*0058*/ 	.byte	0x04, 0x0a
        /*005a*/ 	.short	(.L_63 - .L_62)
	.align		4
.L_62:
        /*005c*/ 	.word	index@(.nv.constant0._Z19bit_reverse_reorderP6float2S0_i)
        /*0060*/ 	.short	0x0380
        /*0062*/ 	.short	0x0014


	//----- nvinfo : EIATTR_SW_WAR
	.align		4
.L_63:
        /*0064*/ 	.byte	0x04, 0x36
        /*0066*/ 	.short	(.L_65 - .L_64)
.L_64:
        /*0068*/ 	.word	0x00000008
.L_65:


//--------------------- .nv.callgraph             --------------------------
	.section	.nv.callgraph,"",@"SHT_CUDA_CALLGRAPH"
	.align	4
	.sectionentsize	8
	.align		4
        /*0000*/ 	.word	0x00000000
	.align		4
        /*0004*/ 	.word	0xffffffff
	.align		4
        /*0008*/ 	.word	0x00000000
	.align		4
        /*000c*/ 	.word	0xfffffffe
	.align		4
        /*0010*/ 	.word	0x00000000
	.align		4
        /*0014*/ 	.word	0xfffffffd
	.align		4
        /*0018*/ 	.word	0x00000000
	.align		4
        /*001c*/ 	.word	0xfffffffc


//--------------------- .text._Z9fft_innerP6float2ii --------------------------
	.section	.text._Z9fft_innerP6float2ii,"ax",@progbits
	.align	128
        .global         _Z9fft_innerP6float2ii
        .type           _Z9fft_innerP6float2ii,@function
        .size           _Z9fft_innerP6float2ii,(.L_x_37 - _Z9fft_innerP6float2ii)
        .other          _Z9fft_innerP6float2ii,@"STO_CUDA_ENTRY STV_DEFAULT"
_Z9fft_innerP6float2ii:
.text._Z9fft_innerP6float2ii:
[----:B------:R-:W-:Y:S01]  /*0000*/  LDC R1, c[0x0][0x37c] ;  /* 0x0000df00ff017b82 */ /* 0x000fe20000000800 */
[----:B------:R-:W0:Y:S07]  /*0010*/  S2R R2, SR_TID.X ;  /* 0x0000000000027919 */ /* 0x000e2e0000002100 */
[----:B------:R-:W1:Y:S08]  /*0020*/  LDC R4, c[0x0][0x38c] ;  /* 0x0000e300ff047b82 */ /* 0x000e700000000800 */
[----:B------:R-:W0:Y:S08]  /*0030*/  S2UR UR4, SR_CTAID.X ;  /* 0x00000000000479c3 */ /* 0x000e300000002500 */
[----:B------:R-:W0:Y:S01]  /*0040*/  LDC R15, c[0x0][0x360] ;  /* 0x0000d800ff0f7b82 */ /* 0x000e220000000800 */
[----:B-1----:R-:W-:-:S04]  /*0050*/  LEA.HI R0, R4, R4, RZ, 0x1 ;  /* 0x0000000404007211 */ /* 0x002fc800078f08ff */
[----:B------:R-:W-:Y:S01]  /*0060*/  SHF.R.S32.HI R0, RZ, 0x1, R0 ;  /* 0x00000001ff007819 */ /* 0x000fe20000011400 */
[----:B0-----:R-:W-:-:S05]  /*0070*/  IMAD R15, R15, UR4, R2 ;  /* 0x000000040f0f7c24 */ /* 0x001fca000f8e0202 */
[----:B------:R-:W-:-:S13]  /*0080*/  ISETP.GE.AND P0, PT, R15, R0, PT ;  /* 0x000000000f00720c */ /* 0x000fda0003f06270 */
[----:B------:R-:W-:Y:S05]  /*0090*/  @P0 EXIT ;  /* 0x000000000000094d */ /* 0x000fea0003800000 */
[----:B------:R-:W0:Y:S02]  /*00a0*/  LDCU UR4, c[0x0][0x388] ;  /* 0x00007100ff0477ac */ /* 0x000e240008000800 */
[----:B0-----:R-:W-:-:S04]  /*00b0*/  VIADD R9, R15, UR4 ;  /* 0x000000040f097c36 */ /* 0x001fc80008000000 */
[----:B------:R-:W-:-:S05]  /*00c0*/  IMAD.IADD R2, R0, 0x1, R9 ;  /* 0x0000000100027824 */ /* 0x000fca00078e0209 */
[----:B------:R-:W-:-:S13]  /*00d0*/  ISETP.GT.AND P0, PT, R2, 0xffff, PT ;  /* 0x0000ffff0200780c */ /* 0x000fda0003f04270 */
[----:B------:R-:W-:Y:S05]  /*00e0*/  @P0 EXIT ;  /* 0x000000000000094d */ /* 0x000fea0003800000 */
[----:B------:R-:W0:Y:S01]  /*00f0*/  I2F.F64 R4, R4 ;  /* 0x0000000400047312 */ /* 0x000e220000201c00 */
[----:B------:R-:W-:Y:S01]  /*0100*/  IMAD.MOV.U32 R2, RZ, RZ, 0x1 ;  /* 0x00000001ff027424 */ /* 0x000fe200078e00ff */
[----:B------:R-:W-:Y:S01]  /*0110*/  UMOV UR4, 0x54442d18 ;  /* 0x54442d1800047882 */ /* 0x000fe20000000000 */
[----:B------:R-:W-:Y:S01]  /*0120*/  UMOV UR5, 0x401921fb ;  /* 0x401921fb00057882 */ /* 0x000fe20000000000 */
[----:B------:R-:W-:Y:S04]  /*0130*/  BSSY.RECONVERGENT B0, `(.L_x_0) ;  /* 0x0000015000007945 */ /* 0x000fe80003800200 */
[----:B0-----:R-:W0:Y:S02]  /*0140*/  MUFU.RCP64H R3, R5 ;  /* 0x0000000500037308 */ /* 0x001e240000001800 */
[----:B0-----:R-:W-:-:S08]  /*0150*/  DFMA R6, -R4, R2, 1 ;  /* 0x3ff000000406742b */ /* 0x001fd00000000102 */
[----:B------:R-:W-:Y:S02]  /*0160*/  DFMA R10, R6, R6, R6 ;  /* 0x00000006060a722b */ /* 0x000fe40000000006 */
[----:B------:R-:W0:Y:S06]  /*0170*/  I2F.F64 R6, R15 ;  /* 0x0000000f00067312 */ /* 0x000e2c0000201c00 */
[----:B------:R-:W-:-:S08]  /*0180*/  DFMA R10, R2, R10, R2 ;  /* 0x0000000a020a722b */ /* 0x000fd00000000002 */
[----:B------:R-:W-:Y:S02]  /*0190*/  DFMA R2, -R4, R10, 1 ;  /* 0x3ff000000402742b */ /* 0x000fe4000000010a */
[----:B0-----:R-:W-:Y:S01]  /*01a0*/  DMUL R6, R6, UR4 ;  /* 0x0000000406067c28 */ /* 0x001fe20008000000 */
[----:B------:R-:W0:Y:S05]  /*01b0*/  LDCU.64 UR4, c[0x0][0x358] ;  /* 0x00006b00ff0477ac */ /* 0x000e2a0008000a00 */
[----:B------:R-:W-:-:S04]  /*01c0*/  DFMA R2, R10, R2, R10 ;  /* 0x000000020a02722b */ /* 0x000fc8000000000a */
[----:B------:R-:W-:-:S04]  /*01d0*/  FSETP.GEU.AND P1, PT, |R7|, 6.5827683646048100446e-37, PT ;  /* 0x036000000700780b */ /* 0x000fc80003f2e200 */
[----:B------:R-:W-:-:S08]  /*01e0*/  DMUL R10, R6, R2 ;  /* 0x00000002060a7228 */ /* 0x000fd00000000000 */
[----:B------:R-:W-:-:S08]  /*01f0*/  DFMA R12, -R4, R10, R6 ;  /* 0x0000000a040c722b */ /* 0x000fd00000000106 */
[----:B------:R-:W-:-:S10]  /*0200*/  DFMA R2, R2, R12, R10 ;  /* 0x0000000c0202722b */ /* 0x000fd4000000000a */
[----:B------:R-:W-:-:S05]  /*0210*/  FFMA R8, RZ, R5, R3 ;  /* 0x00000005ff087223 */ /* 0x000fca0000000003 */
[----:B------:R-:W-:-:S13]  /*0220*/  FSETP.GT.AND P0, PT, |R8|, 1.469367938527859385e-39, PT ;  /* 0x001000000800780b */ /* 0x000fda0003f04200 */
[----:B0-----:R-:W-:Y:S05]  /*0230*/  @P0 BRA P1, `(.L_x_1) ;  /* 0x0000000000100947 */ /* 0x001fea0000800000 */
[----:B------:R-:W-:-:S07]  /*0240*/  MOV R8, 0x260 ;  /* 0x0000026000087802 */ /* 0x000fce0000000f00 */
[----:B------:R-:W-:Y:S05]  /*0250*/  CALL.REL.NOINC `($__internal_0_$__cuda_sm20_div_rn_f64_full) ;  /* 0x00000000005c7944 */ /* 0x000fea0003c00000 */
[----:B------:R-:W-:Y:S02]  /*0260*/  IMAD.MOV.U32 R2, RZ, RZ, R12 ;  /* 0x000000ffff027224 */ /* 0x000fe400078e000c */
[----:B------:R-:W-:-:S07]  /*0270*/  IMAD.MOV.U32 R3, RZ, RZ, R13 ;  /* 0x000000ffff037224 */ /* 0x000fce00078e000d */
.L_x_1:
[----:B------:R-:W-:Y:S05]  /*0280*/  BSYNC.RECONVERGENT B0 ;  /* 0x0000000000007941 */ /* 0x000fea0003800200 */
.L_x_0:
[----:B------:R-:W0:Y:S02]  /*0290*/  LDC.64 R4, c[0x0][0x380] ;  /* 0x0000e000ff047b82 */ /* 0x000e240000000a00 */
[----:B0-----:R-:W-:-:S05]  /*02a0*/  IMAD.WIDE R4, R9, 0x8, R4 ;  /* 0x0000000809047825 */ /* 0x001fca00078e0204 */
[----:B------:R-:W2:Y:S01]  /*02b0*/  LDG.E.64 R10, desc[UR4][R4.64] ;  /* 0x00000004040a7981 */ /* 0x000ea2000c1e1b00 */
[----:B------:R-:W-:-:S05]  /*02c0*/  IMAD.WIDE R6, R0, 0x8, R4 ;  /* 0x0000000800067825 */ /* 0x000fca00078e0204 */
[----:B------:R-:W3:Y:S01]  /*02d0*/  LDG.E.64 R12, desc[UR4][R6.64] ;  /* 0x00000004060c7981 */ /* 0x000ee2000c1e1b00 */
[----:B------:R-:W0:Y:S02]  /*02e0*/  F2F.F32.F64 R2, R2 ;  /* 0x0000000200027310 */ /* 0x000e240000301000 */
[----:B0-----:R-:W-:-:S06]  /*02f0*/  FMUL.RZ R14, R2, 0.15915493667125701904 ;  /* 0x3e22f983020e7820 */ /* 0x001fcc000040c000 */
[----:B------:R-:W3:Y:S08]  /*0300*/  MUFU.SIN R8, R14 ;  /* 0x0000000e00087308 */ /* 0x000ef00000000400 */
[----:B------:R-:W0:Y:S01]  /*0310*/  MUFU.COS R0, R14 ;  /* 0x0000000e00007308 */ /* 0x000e220000000000 */
[C---:B---3--:R-:W-:Y:S01]  /*0320*/  FMUL R9, R8.reuse, R13 ;  /* 0x0000000d08097220 */ /* 0x048fe20000400000 */
[----:B------:R-:W-:-:S03]  /*0330*/  FMUL R8, R8, R12 ;  /* 0x0000000c08087220 */ /* 0x000fc60000400000 */
[C---:B0-----:R-:W-:Y:S01]  /*0340*/  FFMA R9, R0.reuse, R12, R9 ;  /* 0x0000000c00097223 */ /* 0x041fe20000000009 */
[----:B------:R-:W-:-:S03]  /*0350*/  FFMA R8, R0, R13, -R8 ;  /* 0x0000000d00087223 */ /* 0x000fc60000000808 */
[C-C-:B--2---:R-:W-:Y:S01]  /*0360*/  FADD R12, R10.reuse, R9.reuse ;  /* 0x000000090a0c7221 */ /* 0x144fe20000000000 */
[C-C-:B------:R-:W-:Y:S01]  /*0370*/  FADD R13, R11.reuse, R8.reuse ;  /* 0x000000080b0d7221 */ /* 0x140fe20000000000 */
[----:B------:R-:W-:Y:S01]  /*0380*/  FADD R10, R10, -R9 ;  /* 0x800000090a0a7221 */ /* 0x000fe20000000000 */
[----:B------:R-:W-:-:S03]  /*0390*/  FADD R11, R11, -R8 ;  /* 0x800000080b0b7221 */ /* 0x000fc60000000000 */
[----:B------:R-:W-:Y:S04]  /*03a0*/  STG.E.64 desc[UR4][R4.64], R12 ;  /* 0x0000000c04007986 */ /* 0x000fe8000c101b04 */
[----:B------:R-:W-:Y:S01]  /*03b0*/  STG.E.64 desc[UR4][R6.64], R10 ;  /* 0x0000000a06007986 */ /* 0x000fe2000c101b04 */
[----:B------:R-:W-:Y:S05]  /*03c0*/  EXIT ;  /* 0x000000000000794d */ /* 0x000fea0003800000 */
        .weak           $__internal_0_$__cuda_sm20_div_rn_f64_full
        .type           $__internal_0_$__cuda_sm20_div_rn_f64_full,@function
        .size           $__internal_0_$__cuda_sm20_div_rn_f64_full,(.L_x_37 - $__internal_0_$__cuda_sm20_div_rn_f64_full)
$__internal_0_$__cuda_sm20_div_rn_f64_full:
[C---:B------:R-:W-:Y:S01]  /*03d0*/  FSETP.GEU.AND P0, PT, |R5|.reuse, 1.469367938527859385e-39, PT ;  /* 0x001000000500780b */ /* 0x040fe20003f0e200 */
[----:B------:R-:W-:Y:S01]  /*03e0*/  IMAD.MOV.U32 R10, RZ, RZ, 0x1 ;  /* 0x00000001ff0a7424 */ /* 0x000fe200078e00ff */
[----:B------:R-:W-:Y:S01]  /*03f0*/  LOP3.LUT R2, R5, 0x800fffff, RZ, 0xc0, !PT ;  /* 0x800fffff05027812 */ /* 0x000fe200078ec0ff */
[----:B------:R-:W-:Y:S01]  /*0400*/  BSSY.RECONVERGENT B1, `(.L_x_2) ;  /* 0x0000055000017945 */ /* 0x000fe20003800200 */
[C---:B------:R-:W-:Y:S02]  /*0410*/  FSETP.GEU.AND P2, PT, |R7|.reuse, 1.469367938527859385e-39, PT ;  /* 0x001000000700780b */ /* 0x040fe40003f4e200 */
[----:B------:R-:W-:Y:S01]  /*0420*/  LOP3.LUT R3, R2, 0x3ff00000, RZ, 0xfc, !PT ;  /* 0x3ff0000002037812 */ /* 0x000fe200078efcff */
[----:B------:R-:W-:Y:S01]  /*0430*/  IMAD.MOV.U32 R2, RZ, RZ, R4 ;  /* 0x000000ffff027224 */ /* 0x000fe200078e0004 */
[----:B------:R-:W-:-:S05]  /*0440*/  LOP3.LUT R12, R7, 0x7ff00000, RZ, 0xc0, !PT ;  /* 0x7ff00000070c7812 */ /* 0x000fca00078ec0ff */
[----:B------:R-:W-:-:S04]  /*0450*/  @!P0 DMUL R2, R4, 8.98846567431157953865e+307 ;  /* 0x7fe0000004028828 */ /* 0x000fc80000000000 */
[----:B------:R-:W-:Y:S01]  /*0460*/  @!P2 LOP3.LUT R13, R5, 0x7ff00000, RZ, 0xc0, !PT ;  /* 0x7ff00000050da812 */ /* 0x000fe200078ec0ff */
[----:B------:R-:W-:Y:S01]  /*0470*/  @!P2 IMAD.MOV.U32 R18, RZ, RZ, RZ ;  /* 0x000000ffff12a224 */ /* 0x000fe200078e00ff */
[----:B------:R-:W0:Y:S02]  /*0480*/  MUFU.RCP64H R11, R3 ;  /* 0x00000003000b7308 */ /* 0x000e240000001800 */
[----:B------:R-:W-:Y:S01]  /*0490*/  @!P2 ISETP.GE.U32.AND P3, PT, R12, R13, PT ;  /* 0x0000000d0c00a20c */ /* 0x000fe20003f66070 */
[----:B------:R-:W-:-:S05]  /*04a0*/  IMAD.MOV.U32 R13, RZ, RZ, 0x1ca00000 ;  /* 0x1ca00000ff0d7424 */ /* 0x000fca00078e00ff */
[----:B------:R-:W-:-:S04]  /*04b0*/  @!P2 SEL R19, R13, 0x63400000, !P3 ;  /* 0x634000000d13a807 */ /* 0x000fc80005800000 */
[----:B------:R-:W-:-:S04]  /*04c0*/  @!P2 LOP3.LUT R19, R19, 0x80000000, R7, 0xf8, !PT ;  /* 0x800000001313a812 */ /* 0x000fc800078ef807 */
[----:B------:R-:W-:Y:S01]  /*04d0*/  @!P2 LOP3.LUT R19, R19, 0x100000, RZ, 0xfc, !PT ;  /* 0x001000001313a812 */ /* 0x000fe200078efcff */
[----:B0-----:R-:W-:-:S08]  /*04e0*/  DFMA R14, R10, -R2, 1 ;  /* 0x3ff000000a0e742b */ /* 0x001fd00000000802 */
[----:B------:R-:W-:Y:S01]  /*04f0*/  DFMA R16, R14, R14, R14 ;  /* 0x0000000e0e10722b */ /* 0x000fe2000000000e */
[----:B------:R-:W-:-:S04]  /*0500*/  LOP3.LUT R15, R5, 0x7ff00000, RZ, 0xc0, !PT ;  /* 0x7ff00000050f7812 */ /* 0x000fc800078ec0ff */
[----:B------:R-:W-:-:S03]  /*0510*/  ISETP.GE.U32.AND P1, PT, R12, R15, PT ;  /* 0x0000000f0c00720c */ /* 0x000fc60003f26070 */
[----:B------:R-:W-:Y:S01]  /*0520*/  DFMA R16, R10, R16, R10 ;  /* 0x000000100a10722b */ /* 0x000fe2000000000a */
[----:B------:R-:W-:Y:S01]  /*0530*/  SEL R11, R13, 0x63400000, !P1 ;  /* 0x634000000d0b7807 */ /* 0x000fe20004800000 */
[----:B------:R-:W-:-:S03]  /*0540*/  IMAD.MOV.U32 R10, RZ, RZ, R6 ;  /* 0x000000ffff0a7224 */ /* 0x000fc600078e0006 */
[----:B------:R-:W-:-:S03]  /*0550*/  LOP3.LUT R11, R11, 0x800fffff, R7, 0xf8, !PT ;  /* 0x800fffff0b0b7812 */ /* 0x000fc600078ef807 */
[----:B------:R-:W-:-:S03]  /*0560*/  DFMA R20, R16, -R2, 1 ;  /* 0x3ff000001014742b */ /* 0x000fc60000000802 */
[----:B------:R-:W-:-:S05]  /*0570*/  @!P2 DFMA R10, R10, 2, -R18 ;  /* 0x400000000a0aa82b */ /* 0x000fca0000000812 */
[----:B------:R-:W-:Y:S01]  /*0580*/  DFMA R16, R16, R20, R16 ;  /* 0x000000141010722b */ /* 0x000fe20000000010 */
[----:B------:R-:W-:Y:S02]  /*0590*/  IMAD.MOV.U32 R21, RZ, RZ, R12 ;  /* 0x000000ffff157224 */ /* 0x000fe400078e000c */
[----:B------:R-:W-:Y:S01]  /*05a0*/  IMAD.MOV.U32 R20, RZ, RZ, R15 ;  /* 0x000000ffff147224 */ /* 0x000fe200078e000f */
[----:B------:R-:W-:Y:S02]  /*05b0*/  @!P0 LOP3.LUT R20, R3, 0x7ff00000, RZ, 0xc0, !PT ;  /* 0x7ff0000003148812 */ /* 0x000fe400078ec0ff */
[----:B------:R-:W-:Y:S02]  /*05c0*/  @!P2 LOP3.LUT R21, R11, 0x7ff00000, RZ, 0xc0, !PT ;  /* 0x7ff000000b15a812 */ /* 0x000fe400078ec0ff */
[----:B------:R-:W-:Y:S01]  /*05d0*/  DMUL R18, R16, R10 ;  /* 0x0000000a10127228 */ /* 0x000fe20000000000 */
[----:B------:R-:W-:Y:S02]  /*05e0*/  VIADD R23, R20, 0xffffffff ;  /* 0xffffffff14177836 */ /* 0x000fe40000000000 */
[----:B------:R-:W-:-:S05]  /*05f0*/  VIADD R22, R21, 0xffffffff ;  /* 0xffffffff15167836 */ /* 0x000fca0000000000 */
[----:B------:R-:W-:Y:S01]  /*0600*/  DFMA R14, R18, -R2, R10 ;  /* 0x80000002120e722b */ /* 0x000fe2000000000a */
[----:B------:R-:W-:-:S04]  /*0610*/  ISETP.GT.U32.AND P0, PT, R22, 0x7feffffe, PT ;  /* 0x7feffffe1600780c */ /* 0x000fc80003f04070 */
[----:B------:R-:W-:-:S03]  /*0620*/  ISETP.GT.U32.OR P0, PT, R23, 0x7feffffe, P0 ;  /* 0x7feffffe1700780c */ /* 0x000fc60000704470 */
[----:B------:R-:W-:-:S10]  /*0630*/  DFMA R14, R16, R14, R18 ;  /* 0x0000000e100e722b */ /* 0x000fd40000000012 */
[----:B------:R-:W-:Y:S05]  /*0640*/  @P0 BRA `(.L_x_3) ;  /* 0x00000000006c0947 */ /* 0x000fea0003800000 */
[----:B------:R-:W-:-:S04]  /*0650*/  LOP3.LUT R7, R5, 0x7ff00000, RZ, 0xc0, !PT ;  /* 0x7ff0000005077812 */ /* 0x000fc800078ec0ff */
[CC--:B------:R-:W-:Y:S02]  /*0660*/  VIADDMNMX R6, R12.reuse, -R7.reuse, 0xb9600000, !PT ;  /* 0xb96000000c067446 */ /* 0x0c0fe40007800907 */
[----:B------:R-:W-:Y:S02]  /*0670*/  ISETP.GE.U32.AND P0, PT, R12, R7, PT ;  /* 0x000000070c00720c */ /* 0x000fe40003f06070 */
[----:B------:R-:W-:Y:S02]  /*0680*/  VIMNMX R6, PT, PT, R6, 0x46a00000, PT ;  /* 0x46a0000006067848 */ /* 0x000fe40003fe0100 */
[----:B------:R-:W-:-:S05]  /*0690*/  SEL R13, R13, 0x63400000, !P0 ;  /* 0x634000000d0d7807 */ /* 0x000fca0004000000 */
[----:B------:R-:W-:Y:S02]  /*06a0*/  IMAD.IADD R16, R6, 0x1, -R13 ;  /* 0x0000000106107824 */ /* 0x000fe400078e0a0d */
[----:B------:R-:W-:Y:S02]  /*06b0*/  IMAD.MOV.U32 R6, RZ, RZ, RZ ;  /* 0x000000ffff067224 */ /* 0x000fe400078e00ff */
[----:B------:R-:W-:-:S06]  /*06c0*/  VIADD R7, R16, 0x7fe00000 ;  /* 0x7fe0000010077836 */ /* 0x000fcc0000000000 */
[----:B------:R-:W-:-:S10]  /*06d0*/  DMUL R12, R14, R6 ;  /* 0x000000060e0c7228 */ /* 0x000fd40000000000 */
[----:B------:R-:W-:-:S13]  /*06e0*/  FSETP.GTU.AND P0, PT, |R13|, 1.469367938527859385e-39, PT ;  /* 0x001000000d00780b */ /* 0x000fda0003f0c200 */
[----:B------:R-:W-:Y:S05]  /*06f0*/  @P0 BRA `(.L_x_4) ;  /* 0x0000000000940947 */ /* 0x000fea0003800000 */
[----:B------:R-:W-:Y:S01]  /*0700*/  DFMA R2, R14, -R2, R10 ;  /* 0x800000020e02722b */ /* 0x000fe2000000000a */
[----:B------:R-:W-:-:S09]  /*0710*/  IMAD.MOV.U32 R6, RZ, RZ, RZ ;  /* 0x000000ffff067224 */ /* 0x000fd200078e00ff */
[C---:B------:R-:W-:Y:S02]  /*0720*/  FSETP.NEU.AND P0, PT, R3.reuse, RZ, PT ;  /* 0x000000ff0300720b */ /* 0x040fe40003f0d000 */
[----:B------:R-:W-:-:S04]  /*0730*/  LOP3.LUT R5, R3, 0x80000000, R5, 0x48, !PT ;  /* 0x8000000003057812 */ /* 0x000fc800078e4805 */
[----:B------:R-:W-:-:S07]  /*0740*/  LOP3.LUT R7, R5, R7, RZ, 0xfc, !PT ;  /* 0x0000000705077212 */ /* 0x000fce00078efcff */
[----:B------:R-:W-:Y:S05]  /*0750*/  @!P0 BRA `(.L_x_4) ;  /* 0x00000000007c8947 */ /* 0x000fea0003800000 */
[----:B------:R-:W-:Y:S01]  /*0760*/  IMAD.MOV R3, RZ, RZ, -R16 ;  /* 0x000000ffff037224 */ /* 0x000fe200078e0a10 */
[----:B------:R-:W-:Y:S01]  /*0770*/  DMUL.RP R6, R14, R6 ;  /* 0x000000060e067228 */ /* 0x000fe20000008000 */
[----:B------:R-:W-:-:S06]  /*0780*/  IMAD.MOV.U32 R2, RZ, RZ, RZ ;  /* 0x000000ffff027224 */ /* 0x000fcc00078e00ff */
[----:B------:R-:W-:-:S03]  /*0790*/  DFMA R2, R12, -R2, R14 ;  /* 0x800000020c02722b */ /* 0x000fc6000000000e */
[----:B------:R-:W-:-:S03]  /*07a0*/  LOP3.LUT R5, R7, R5, RZ, 0x3c, !PT ;  /* 0x0000000507057212 */ /* 0x000fc600078e3cff */
[----:B------:R-:W-:-:S04]  /*07b0*/  IADD3 R2, PT, PT, -R16, -0x43300000, RZ ;  /* 0xbcd0000010027810 */ /* 0x000fc80007ffe1ff */
[----:B------:R-:W-:-:S04]  /*07c0*/  FSETP.NEU.AND P0, PT, |R3|, R2, PT ;  /* 0x000000020300720b */ /* 0x000fc80003f0d200 */
[----:B------:R-:W-:Y:S02]  /*07d0*/  FSEL R12, R6, R12, !P0 ;  /* 0x0000000c060c7208 */ /* 0x000fe40004000000 */
[----:B------:R-:W-:Y:S01]  /*07e0*/  FSEL R13, R5, R13, !P0 ;  /* 0x0000000d050d7208 */ /* 0x000fe20004000000 */
[----:B------:R-:W-:Y:S06]  /*07f0*/  BRA `(.L_x_4) ;  /* 0x0000000000547947 */ /* 0x000fec0003800000 */
.L_x_3:
[----:B------:R-:W-:-:S14]  /*0800*/  DSETP.NAN.AND P0, PT, R6, R6, PT ;  /* 0x000000060600722a */ /* 0x000fdc0003f08000 */
[----:B------:R-:W-:Y:S05]  /*0810*/  @P0 BRA `(.L_x_5) ;  /* 0x0000000000440947 */ /* 0x000fea0003800000 */
[----:B------:R-:W-:-:S14]  /*0820*/  DSETP.NAN.AND P0, PT, R4, R4, PT ;  /* 0x000000040400722a */ /* 0x000fdc0003f08000 */
[----:B------:R-:W-:Y:S05]  /*0830*/  @P0 BRA `(.L_x_6) ;  /* 0x0000000000300947 */ /* 0x000fea0003800000 */
[----:B------:R-:W-:Y:S01]  /*0840*/  ISETP.NE.AND P0, PT, R21, R20, PT ;  /* 0x000000141500720c */ /* 0x000fe20003f05270 */
[----:B------:R-:W-:Y:S02]  /*0850*/  IMAD.MOV.U32 R12, RZ, RZ, 0x0 ;  /* 0x00000000ff0c7424 */ /* 0x000fe400078e00ff */
[----:B------:R-:W-:-:S10]  /*0860*/  IMAD.MOV.U32 R13, RZ, RZ, -0x80000 ;  /* 0xfff80000ff0d7424 */ /* 0x000fd400078e00ff */
[----:B------:R-:W-:Y:S05]  /*0870*/  @!P0 BRA `(.L_x_4) ;  /* 0x0000000000348947 */ /* 0x000fea0003800000 */
[----:B------:R-:W-:Y:S02]  /*0880*/  ISETP.NE.AND P0, PT, R21, 0x7ff00000, PT ;  /* 0x7ff000001500780c */ /* 0x000fe40003f05270 */
[----:B------:R-:W-:Y:S02]  /*0890*/  LOP3.LUT R13, R7, 0x80000000, R5, 0x48, !PT ;  /* 0x80000000070d7812 */ /* 0x000fe400078e4805 */
[----:B------:R-:W-:-:S13]  /*08a0*/  ISETP.EQ.OR P0, PT, R20, RZ, !P0 ;  /* 0x000000ff1400720c */ /* 0x000fda0004702670 */
[----:B------:R-:W-:Y:S01]  /*08b0*/  @P0 LOP3.LUT R2, R13, 0x7ff00000, RZ, 0xfc, !PT ;  /* 0x7ff000000d020812 */ /* 0x000fe200078efcff */
[----:B------:R-:W-:Y:S02]  /*08c0*/  @!P0 IMAD.MOV.U32 R12, RZ, RZ, RZ ;  /* 0x000000ffff0c8224 */ /* 0x000fe400078e00ff */
[----:B------:R-:W-:Y:S02]  /*08d0*/  @P0 IMAD.MOV.U32 R12, RZ, RZ, RZ ;  /* 0x000000ffff0c0224 */ /* 0x000fe400078e00ff */
[----:B------:R-:W-:Y:S01]  /*08e0*/  @P0 IMAD.MOV.U32 R13, RZ, RZ, R2 ;  /* 0x000000ffff0d0224 */ /* 0x000fe200078e0002 */
[----:B------:R-:W-:Y:S06]  /*08f0*/  BRA `(.L_x_4) ;  /* 0x0000000000147947 */ /* 0x000fec0003800000 */
.L_x_6:
[----:B------:R-:W-:Y:S01]  /*0900*/  LOP3.LUT R13, R5, 0x80000, RZ, 0xfc, !PT ;  /* 0x00080000050d7812 */ /* 0x000fe200078efcff */
[----:B------:R-:W-:Y:S01]  /*0910*/  IMAD.MOV.U32 R12, RZ, RZ, R4 ;  /* 0x000000ffff0c7224 */ /* 0x000fe200078e0004 */
[----:B------:R-:W-:Y:S06]  /*0920*/  BRA `(.L_x_4) ;  /* 0x0000000000087947 */ /* 0x000fec0003800000 */
.L_x_5:
[----:B------:R-:W-:Y:S01]  /*0930*/  LOP3.LUT R13, R7, 0x80000, RZ, 0xfc, !PT ;  /* 0x00080000070d7812 */ /* 0x000fe200078efcff */
[----:B------:R-:W-:-:S07]  /*0940*/  IMAD.MOV.U32 R12, RZ, RZ, R6 ;  /* 0x000000ffff0c7224 */ /* 0x000fce00078e0006 */
.L_x_4:
[----:B------:R-:W-:Y:S05]  /*0950*/  BSYNC.RECONVERGENT B1 ;  /* 0x0000000000017941 */ /* 0x000fea0003800200 */
.L_x_2:
[----:B------:R-:W-:Y:S02]  /*0960*/  IMAD.MOV.U32 R2, RZ, RZ, R8 ;  /* 0x000000ffff027224 */ /* 0x000fe400078e0008 */
[----:B------:R-:W-:-:S04]  /*0970*/  IMAD.MOV.U32 R3, RZ, RZ, 0x0 ;  /* 0x00000000ff037424 */ /* 0x000fc800078e00ff */
[----:B------:R-:W-:Y:S05]  /*0980*/  RET.REL.NODEC R2 `(_Z9fft_innerP6float2ii) ;  /* 0xfffffff4029c7950 */ /* 0x000fea0003c3ffff */
.L_x_7:
[----:B------:R-:W-:-:S00]  /*0990*/  BRA `(.L_x_7) ;  /* 0xfffffffc00fc7947 */ /* 0x000fc0000383ffff */
[----:B------:R-:W-:-:S00]  /*09a0*/  NOP ;  /* 0x0000000000007918 */ /* 0x000fc00000000000 */
        /* <DEDUP_REMOVED lines=13> */
.L_x_37:


//--------------------- .text._Z9fft_outerP6float2i --------------------------
	.section	.text._Z9fft_outerP6float2i,"ax",@progbits
	.align	128
        .global         _Z9fft_outerP6float2i
        .type           _Z9fft_outerP6float2i,@function
        .size           _Z9fft_outerP6float2i,(.L_x_38 - _Z9fft_outerP6float2i)
        .other          _Z9fft_outerP6float2i,@"STO_CUDA_ENTRY STV_DEFAULT"
_Z9fft_outerP6float2i:
.text._Z9fft_outerP6float2i:
[----:B------:R-:W-:Y:S01]  /*0000*/  LDC R1, c[0x0][0x37c] ;  /* 0x0000df00ff017b82 */ /* 0x000fe20000000800 */
[----:B------:R-:W0:Y:S07]  /*0010*/  S2R R3, SR_TID.X ;  /* 0x0000000000037919 */ /* 0x000e2e0000002100 */
[----:B------:R-:W0:Y:S08]  /*0020*/  S2UR UR4, SR_CTAID.X ;  /* 0x00000000000479c3 */ /* 0x000e300000002500 */
[----:B------:R-:W0:Y:S08]  /*0030*/  LDC R2, c[0x0][0x360] ;  /* 0x0000d800ff027b82 */ /* 0x000e300000000800 */
[----:B------:R-:W1:Y:S01]  /*0040*/  LDC R11, c[0x0][0x388] ;  /* 0x0000e200ff0b7b82 */ /* 0x000e620000000800 */
[----:B0-----:R-:W-:-:S04]  /*0050*/  IMAD R2, R2, UR4, R3 ;  /* 0x0000000402027c24 */ /* 0x001fc8000f8e0203 */
[----:B-1----:R-:W-:-:S05]  /*0060*/  IMAD R2, R2, R11, RZ ;  /* 0x0000000b02027224 */ /* 0x002fca00078e02ff */
[----:B------:R-:W-:-:S13]  /*0070*/  ISETP.GT.AND P0, PT, R2, 0xffff, PT ;  /* 0x0000ffff0200780c */ /* 0x000fda0003f04270 */
[----:B------:R-:W-:Y:S05]  /*0080*/  @P0 EXIT ;  /* 0x000000000000094d */ /* 0x000fea0003800000 */
[----:B------:R-:W-:-:S13]  /*0090*/  ISETP.GE.AND P0, PT, R11, 0x2, PT ;  /* 0x000000020b00780c */ /* 0x000fda0003f06270 */
[----:B------:R-:W-:Y:S05]  /*00a0*/  @!P0 EXIT ;  /* 0x000000000000894d */ /* 0x000fea0003800000 */
[----:B------:R-:W-:Y:S01]  /*00b0*/  LEA.HI R3, R11, R11, RZ, 0x1 ;  /* 0x0000000b0b037211 */ /* 0x000fe200078f08ff */
[----:B------:R-:W0:Y:S01]  /*00c0*/  LDCU.64 UR6, c[0x0][0x358] ;  /* 0x00006b00ff0677ac */ /* 0x000e220008000a00 */
[----:B------:R-:W1:Y:S01]  /*00d0*/  I2F.F64.U32 R10, R11 ;  /* 0x0000000b000a7312 */ /* 0x000e620000201800 */
[----:B------:R-:W-:Y:S01]  /*00e0*/  IMAD.MOV.U32 R5, RZ, RZ, RZ ;  /* 0x000000ffff057224 */ /* 0x000fe200078e00ff */
[----:B------:R-:W-:-:S04]  /*00f0*/  SHF.R.S32.HI R3, RZ, 0x1, R3 ;  /* 0x00000001ff037819 */ /* 0x000fc80000011403 */
[C---:B------:R-:W-:Y:S01]  /*0100*/  LOP3.LUT R4, R3.reuse, 0x3, RZ, 0xc0, !PT ;  /* 0x0000000303047812 */ /* 0x040fe200078ec0ff */
[----:B------:R-:W-:-:S05]  /*0110*/  VIADD R0, R3, 0xffffffff ;  /* 0xffffffff03007836 */ /* 0x000fca0000000000 */
[----:B------:R-:W-:-:S13]  /*0120*/  ISETP.GE.U32.AND P0, PT, R0, 0x3, PT ;  /* 0x000000030000780c */ /* 0x000fda0003f06070 */
[----:B01----:R-:W-:Y:S05]  /*0130*/  @!P0 BRA `(.L_x_8) ;  /* 0x0000000c00108947 */ /* 0x003fea0003800000 */
[----:B------:R-:W0:Y:S01]  /*0140*/  LDC.64 R8, c[0x0][0x380] ;  /* 0x0000e000ff087b82 */ /* 0x000e220000000a00 */
[----:B------:R-:W-:Y:S01]  /*0150*/  LOP3.LUT R5, R3, 0x3ffffffc, RZ, 0xc0, !PT ;  /* 0x3ffffffc03057812 */ /* 0x000fe200078ec0ff */
[----:B------:R-:W-:Y:S01]  /*0160*/  IMAD.MOV.U32 R7, RZ, RZ, R2 ;  /* 0x000000ffff077224 */ /* 0x000fe200078e0002 */
[----:B------:R-:W-:Y:S01]  /*0170*/  IADD3 R6, PT, PT, R2, R3, RZ ;  /* 0x0000000302067210 */ /* 0x000fe20007ffe0ff */
[----:B------:R-:W-:Y:S01]  /*0180*/  UMOV UR4, 0x1 ;  /* 0x0000000100047882 */ /* 0x000fe20000000000 */
[----:B------:R-:W-:-:S07]  /*0190*/  IADD3 R30, PT, PT, -R5, RZ, RZ ;  /* 0x000000ff051e7210 */ /* 0x000fce0007ffe1ff */
.L_x_21:
[----:B------:R-:W-:Y:S01]  /*01a0*/  ISETP.GT.AND P0, PT, R6, 0xffff, PT ;  /* 0x0000ffff0600780c */ /* 0x000fe20003f04270 */
[----:B0123--:R-:W-:Y:S01]  /*01b0*/  IMAD.WIDE R12, R7, 0x8, R8 ;  /* 0x00000008070c7825 */ /* 0x00ffe200078e0208 */
[----:B------:R-:W-:Y:S03]  /*01c0*/  BSSY.RECONVERGENT B0, `(.L_x_9) ;  /* 0x000002e000007945 */ /* 0x000fe60003800200 */
[----:B------:R-:W-:Y:S02]  /*01d0*/  VIADD R30, R30, 0x4 ;  /* 0x000000041e1e7836 */ /* 0x000fe40000000000 */
[----:B------:R-:W-:-:S03]  /*01e0*/  IMAD.WIDE.U32 R14, R3, 0x8, R12 ;  /* 0x00000008030e7825 */ /* 0x000fc600078e000c */
[----:B------:R-:W-:-:S03]  /*01f0*/  ISETP.NE.AND P1, PT, R30, RZ, PT ;  /* 0x000000ff1e00720c */ /* 0x000fc60003f25270 */
[----:B------:R-:W-:Y:S10]  /*0200*/  @P0 BRA `(.L_x_10) ;  /* 0x0000000000a40947 */ /* 0x000ff40003800000 */
[----:B------:R-:W0:Y:S01]  /*0210*/  MUFU.RCP64H R17, R11 ;  /* 0x0000000b00117308 */ /* 0x000e220000001800 */
[----:B------:R-:W-:Y:S01]  /*0220*/  HFMA2 R16, -RZ, RZ, 0, 5.9604644775390625e-08 ;  /* 0x00000001ff107431 */ /* 0x000fe200000001ff */
[----:B------:R-:W-:Y:S01]  /*0230*/  UIADD3 UR5, UPT, UPT, UR4, -0x1, URZ ;  /* 0xffffffff04057890 */ /* 0x000fe2000fffe0ff */
[----:B------:R-:W-:Y:S01]  /*0240*/  UMOV UR8, 0x54442d18 ;  /* 0x54442d1800087882 */ /* 0x000fe20000000000 */
[----:B------:R-:W-:-:S07]  /*0250*/  UMOV UR9, 0x401921fb ;  /* 0x401921fb00097882 */ /* 0x000fce0000000000 */
[----:B------:R-:W1:Y:S01]  /*0260*/  I2F.F64.U32 R20, UR5 ;  /* 0x0000000500147d12 */ /* 0x000e620008201800 */
[----:B0-----:R-:W-:-:S08]  /*0270*/  DFMA R18, -R10, R16, 1 ;  /* 0x3ff000000a12742b */ /* 0x001fd00000000110 */
[----:B------:R-:W-:Y:S02]  /*0280*/  DFMA R18, R18, R18, R18 ;  /* 0x000000121212722b */ /* 0x000fe40000000012 */
[----:B-1----:R-:W-:-:S06]  /*0290*/  DMUL R20, R20, UR8 ;  /* 0x0000000814147c28 */ /* 0x002fcc0008000000 */
[----:B------:R-:W-:-:S04]  /*02a0*/  DFMA R18, R16, R18, R16 ;  /* 0x000000121012722b */ /* 0x000fc80000000010 */
[----:B------:R-:W-:-:S04]  /*02b0*/  FSETP.GEU.AND P2, PT, |R21|, 6.5827683646048100446e-37, PT ;  /* 0x036000001500780b */ /* 0x000fc80003f4e200 */
[----:B------:R-:W-:-:S08]  /*02c0*/  DFMA R16, -R10, R18, 1 ;  /* 0x3ff000000a10742b */ /* 0x000fd00000000112 */
[----:B------:R-:W-:-:S08]  /*02d0*/  DFMA R16, R18, R16, R18 ;  /* 0x000000101210722b */ /* 0x000fd00000000012 */
[----:B------:R-:W-:-:S08]  /*02e0*/  DMUL R18, R20, R16 ;  /* 0x0000001014127228 */ /* 0x000fd00000000000 */
[----:B------:R-:W-:-:S08]  /*02f0*/  DFMA R22, -R10, R18, R20 ;  /* 0x000000120a16722b */ /* 0x000fd00000000114 */
[----:B------:R-:W-:-:S10]  /*0300*/  DFMA R16, R16, R22, R18 ;  /* 0x000000161010722b */ /* 0x000fd40000000012 */
[----:B------:R-:W-:-:S05]  /*0310*/  FFMA R0, RZ, R11, R17 ;  /* 0x0000000bff007223 */ /* 0x000fca0000000011 */
[----:B------:R-:W-:-:S13]  /*0320*/  FSETP.GT.AND P0, PT, |R0|, 1.469367938527859385e-39, PT ;  /* 0x001000000000780b */ /* 0x000fda0003f04200 */
[----:B------:R-:W-:Y:S05]  /*0330*/  @P0 BRA P2, `(.L_x_11) ;  /* 0x0000000000180947 */ /* 0x000fea0001000000 */
[----:B------:R-:W-:Y:S01]  /*0340*/  IMAD.MOV.U32 R18, RZ, RZ, R10 ;  /* 0x000000ffff127224 */ /* 0x000fe200078e000a */
[----:B------:R-:W-:Y:S02]  /*0350*/  MOV R19, R11 ;  /* 0x0000000b00137202 */ /* 0x000fe40000000f00 */
[----:B------:R-:W-:-:S07]  /*0360*/  MOV R0, 0x380 ;  /* 0x0000038000007802 */ /* 0x000fce0000000f00 */
[----:B------:R-:W-:Y:S05]  /*0370*/  CALL.REL.NOINC `($__internal_1_$__cuda_sm20_div_rn_f64_full) ;  /* 0x0000001000dc7944 */ /* 0x000fea0003c00000 */
[----:B------:R-:W-:Y:S01]  /*0380*/  IMAD.MOV.U32 R16, RZ, RZ, R26 ;  /* 0x000000ffff107224 */ /* 0x000fe200078e001a */
[----:B------:R-:W-:-:S07]  /*0390*/  MOV R17, R27 ;  /* 0x0000001b00117202 */ /* 0x000fce0000000f00 */
.L_x_11:
[----:B------:R-:W2:Y:S04]  /*03a0*/  LDG.E.64 R20, desc[UR6][R14.64] ;  /* 0x000000060e147981 */ /* 0x000ea8000c1e1b00 */
[----:B------:R-:W3:Y:S01]  /*03b0*/  LDG.E.64 R18, desc[UR6][R12.64] ;  /* 0x000000060c127981 */ /* 0x000ee2000c1e1b00 */
[----:B------:R-:W0:Y:S02]  /*03c0*/  F2F.F32.F64 R16, R16 ;  /* 0x0000001000107310 */ /* 0x000e240000301000 */
[----:B0-----:R-:W-:-:S06]  /*03d0*/  FMUL.RZ R24, R16, 0.15915493667125701904 ;  /* 0x3e22f98310187820 */ /* 0x001fcc000040c000 */
[----:B------:R-:W2:Y:S08]  /*03e0*/  MUFU.SIN R22, R24 ;  /* 0x0000001800167308 */ /* 0x000eb00000000400 */
[----:B------:R-:W0:Y:S01]  /*03f0*/  MUFU.COS R0, R24 ;  /* 0x0000001800007308 */ /* 0x000e220000000000 */
[C---:B--2---:R-:W-:Y:S01]  /*0400*/  FMUL R25, R22.reuse, R20 ;  /* 0x0000001416197220 */ /* 0x044fe20000400000 */
[----:B------:R-:W-:-:S03]  /*0410*/  FMUL R23, R22, R21 ;  /* 0x0000001516177220 */ /* 0x000fc60000400000 */
[C---:B0-----:R-:W-:Y:S01]  /*0420*/  FFMA R22, R0.reuse, R21, -R25 ;  /* 0x0000001500167223 */ /* 0x041fe20000000819 */
[----:B------:R-:W-:-:S03]  /*0430*/  FFMA R23, R0, R20, R23 ;  /* 0x0000001400177223 */ /* 0x000fc60000000017 */
[C-C-:B---3--:R-:W-:Y:S01]  /*0440*/  FADD R21, R19.reuse, R22.reuse ;  /* 0x0000001613157221 */ /* 0x148fe20000000000 */
[C-C-:B------:R-:W-:Y:S01]  /*0450*/  FADD R20, R18.reuse, R23.reuse ;  /* 0x0000001712147221 */ /* 0x140fe20000000000 */
[----:B------:R-:W-:Y:S01]  /*0460*/  FADD R19, R19, -R22 ;  /* 0x8000001613137221 */ /* 0x000fe20000000000 */
[----:B------:R-:W-:-:S03]  /*0470*/  FADD R18, R18, -R23 ;  /* 0x8000001712127221 */ /* 0x000fc60000000000 */
[----:B------:R0:W-:Y:S04]  /*0480*/  STG.E.64 desc[UR6][R12.64], R20 ;  /* 0x000000140c007986 */ /* 0x0001e8000c101b06 */
[----:B------:R0:W-:Y:S02]  /*0490*/  STG.E.64 desc[UR6][R14.64], R18 ;  /* 0x000000120e007986 */ /* 0x0001e4000c101b06 */
.L_x_10:
[----:B------:R-:W-:Y:S05]  /*04a0*/  BSYNC.RECONVERGENT B0 ;  /* 0x0000000000007941 */ /* 0x000fea0003800200 */
.L_x_9:
[----:B------:R-:W-:Y:S01]  /*04b0*/  VIADD R0, R6, 0x1 ;  /* 0x0000000106007836 */ /* 0x000fe20000000000 */
[----:B------:R-:W-:Y:S04]  /*04c0*/  BSSY.RECONVERGENT B0, `(.L_x_12) ;  /* 0x000002b000007945 */ /* 0x000fe80003800200 */
[----:B------:R-:W-:-:S13]  /*04d0*/  ISETP.GT.AND P0, PT, R0, 0xffff, PT ;  /* 0x0000ffff0000780c */ /* 0x000fda0003f04270 */
[----:B------:R-:W-:Y:S05]  /*04e0*/  @P0 BRA `(.L_x_13) ;  /* 0x0000000000a00947 */ /* 0x000fea0003800000 */
[----:B------:R-:W1:Y:S01]  /*04f0*/  MUFU.RCP64H R17, R11 ;  /* 0x0000000b00117308 */ /* 0x000e620000001800 */
[----:B------:R-:W-:Y:S01]  /*0500*/  HFMA2 R16, -RZ, RZ, 0, 5.9604644775390625e-08 ;  /* 0x00000001ff107431 */ /* 0x000fe200000001ff */
[----:B------:R-:W-:Y:S01]  /*0510*/  UMOV UR8, 0x54442d18 ;  /* 0x54442d1800087882 */ /* 0x000fe20000000000 */
[----:B------:R-:W-:-:S05]  /*0520*/  UMOV UR9, 0x401921fb ;  /* 0x401921fb00097882 */ /* 0x000fca0000000000 */
[----:B0-----:R-:W0:Y:S01]  /*0530*/  I2F.F64.U32 R20, UR4 ;  /* 0x0000000400147d12 */ /* 0x001e220008201800 */
[----:B-1----:R-:W-:Y:S02]  /*0540*/  DFMA R18, -R10, R16, 1 ;  /* 0x3ff000000a12742b */ /* 0x002fe40000000110 */
[----:B0-----:R-:W-:-:S06]  /*0550*/  DMUL R20, R20, UR8 ;  /* 0x0000000814147c28 */ /* 0x001fcc0008000000 */
[----:B------:R-:W-:-:S08]  /*0560*/  DFMA R18, R18, R18, R18 ;  /* 0x000000121212722b */ /* 0x000fd00000000012 */
[----:B------:R-:W-:Y:S01]  /*0570*/  DFMA R18, R16, R18, R16 ;  /* 0x000000121012722b */ /* 0x000fe20000000010 */
[----:B------:R-:W-:-:S07]  /*0580*/  FSETP.GEU.AND P2, PT, |R21|, 6.5827683646048100446e-37, PT ;  /* 0x036000001500780b */ /* 0x000fce0003f4e200 */
        /* <DEDUP_REMOVED lines=14> */
.L_x_14:
        /* <DEDUP_REMOVED lines=16> */
.L_x_13:
[----:B------:R-:W-:Y:S05]  /*0770*/  BSYNC.RECONVERGENT B0 ;  /* 0x0000000000007941 */ /* 0x000fea0003800200 */
.L_x_12:
[----:B------:R-:W-:Y:S01]  /*0780*/  VIADD R0, R6, 0x2 ;  /* 0x0000000206007836 */ /* 0x000fe20000000000 */
[----:B------:R-:W-:Y:S04]  /*0790*/  BSSY.RECONVERGENT B0, `(.L_x_15) ;  /* 0x000002c000007945 */ /* 0x000fe80003800200 */
[----:B------:R-:W-:-:S13]  /*07a0*/  ISETP.GT.AND P0, PT, R0, 0xffff, PT ;  /* 0x0000ffff0000780c */ /* 0x000fda0003f04270 */
[----:B------:R-:W-:Y:S05]  /*07b0*/  @P0 BRA `(.L_x_16) ;  /* 0x0000000000a40947 */ /* 0x000fea0003800000 */
[----:B------:R-:W2:Y:S01]  /*07c0*/  MUFU.RCP64H R17, R11 ;  /* 0x0000000b00117308 */ /* 0x000ea20000001800 */
[----:B------:R-:W-:Y:S01]  /*07d0*/  HFMA2 R16, -RZ, RZ, 0, 5.9604644775390625e-08 ;  /* 0x00000001ff107431 */ /* 0x000fe200000001ff */
[----:B------:R-:W-:Y:S01]  /*07e0*/  UIADD3 UR5, UPT, UPT, UR4, 0x1, URZ ;  /* 0x0000000104057890 */ /* 0x000fe2000fffe0ff */
[----:B------:R-:W-:Y:S01]  /*07f0*/  UMOV UR8, 0x54442d18 ;  /* 0x54442d1800087882 */ /* 0x000fe20000000000 */
[----:B------:R-:W-:-:S07]  /*0800*/  UMOV UR9, 0x401921fb ;  /* 0x401921fb00097882 */ /* 0x000fce0000000000 */
[----:B01----:R-:W0:Y:S01]  /*0810*/  I2F.F64.U32 R20, UR5 ;  /* 0x0000000500147d12 */ /* 0x003e220008201800 */
[----:B--2---:R-:W-:-:S08]  /*0820*/  DFMA R18, -R10, R16, 1 ;  /* 0x3ff000000a12742b */ /* 0x004fd00000000110 */
[----:B------:R-:W-:Y:S02]  /*0830*/  DFMA R18, R18, R18, R18 ;  /* 0x000000121212722b */ /* 0x000fe40000000012 */
[----:B0-----:R-:W-:-:S06]  /*0840*/  DMUL R20, R20, UR8 ;  /* 0x0000000814147c28 */ /* 0x001fcc0008000000 */
        /* <DEDUP_REMOVED lines=16> */
.L_x_17:
        /* <DEDUP_REMOVED lines=16> */
.L_x_16:
[----:B------:R-:W-:Y:S05]  /*0a50*/  BSYNC.RECONVERGENT B0 ;  /* 0x0000000000007941 */ /* 0x000fea0003800200 */
.L_x_15:
[----:B------:R-:W-:Y:S01]  /*0a60*/  VIADD R0, R6, 0x3 ;  /* 0x0000000306007836 */ /* 0x000fe20000000000 */
[----:B------:R-:W-:Y:S04]  /*0a70*/  BSSY.RECONVERGENT B0, `(.L_x_18) ;  /* 0x000002c000007945 */ /* 0x000fe80003800200 */
[----:B------:R-:W-:-:S13]  /*0a80*/  ISETP.GT.AND P0, PT, R0, 0xffff, PT ;  /* 0x0000ffff0000780c */ /* 0x000fda0003f04270 */
[----:B------:R-:W-:Y:S05]  /*0a90*/  @P0 BRA `(.L_x_19) ;  /* 0x0000000000a40947 */ /* 0x000fea0003800000 */
[----:B------:R-:W3:Y:S01]  /*0aa0*/  MUFU.RCP64H R17, R11 ;  /* 0x0000000b00117308 */ /* 0x000ee20000001800 */
[----:B------:R-:W-:Y:S01]  /*0ab0*/  HFMA2 R16, -RZ, RZ, 0, 5.9604644775390625e-08 ;  /* 0x00000001ff107431 */ /* 0x000fe200000001ff */
[----:B------:R-:W-:Y:S01]  /*0ac0*/  UIADD3 UR5, UPT, UPT, UR4, 0x2, URZ ;  /* 0x0000000204057890 */ /* 0x000fe2000fffe0ff */
[----:B------:R-:W-:Y:S01]  /*0ad0*/  UMOV UR8, 0x54442d18 ;  /* 0x54442d1800087882 */ /* 0x000fe20000000000 */
[----:B------:R-:W-:-:S07]  /*0ae0*/  UMOV UR9, 0x401921fb ;  /* 0x401921fb00097882 */ /* 0x000fce0000000000 */
[----:B012---:R-:W0:Y:S01]  /*0af0*/  I2F.F64.U32 R20, UR5 ;  /* 0x0000000500147d12 */ /* 0x007e220008201800 */
[----:B---3--:R-:W-:-:S08]  /*0b00*/  DFMA R18, -R10, R16, 1 ;  /* 0x3ff000000a12742b */ /* 0x008fd00000000110 */
        /* <DEDUP_REMOVED lines=18> */
.L_x_20:
        /* <DEDUP_REMOVED lines=16> */
.L_x_19:
[----:B------:R-:W-:Y:S05]  /*0d30*/  BSYNC.RECONVERGENT B0 ;  /* 0x0000000000007941 */ /* 0x000fea0003800200 */
.L_x_18:
[----:B------:R-:W-:Y:S01]  /*0d40*/  UIADD3 UR4, UPT, UPT, UR4, 0x4, URZ ;  /* 0x0000000404047890 */ /* 0x000fe2000fffe0ff */
[----:B------:R-:W-:Y:S01]  /*0d50*/  VIADD R7, R7, 0x4 ;  /* 0x0000000407077836 */ /* 0x000fe20000000000 */
[----:B------:R-:W-:Y:S01]  /*0d60*/  IADD3 R6, PT, PT, R6, 0x4, RZ ;  /* 0x0000000406067810 */ /* 0x000fe20007ffe0ff */
[----:B------:R-:W-:Y:S09]  /*0d70*/  @P1 BRA `(.L_x_21) ;  /* 0xfffffff400081947 */ /* 0x000ff2000383ffff */
.L_x_8:
[----:B------:R-:W-:-:S13]  /*0d80*/  ISETP.NE.AND P0, PT, R4, RZ, PT ;  /* 0x000000ff0400720c */ /* 0x000fda0003f05270 */
[----:B------:R-:W-:Y:S05]  /*0d90*/  @!P0 EXIT ;  /* 0x000000000000894d */ /* 0x000fea0003800000 */
[----:B------:R-:W-:-:S13]  /*0da0*/  ISETP.NE.AND P0, PT, R4, 0x1, PT ;  /* 0x000000010400780c */ /* 0x000fda0003f05270 */
[----:B------:R-:W-:Y:S05]  /*0db0*/  @!P0 BRA `(.L_x_22) ;  /* 0x0000000400808947 */ /* 0x000fea0003800000 */
[----:B------:R-:W4:Y:S01]  /*0dc0*/  LDC.64 R8, c[0x0][0x380] ;  /* 0x0000e000ff087b82 */ /* 0x000f220000000a00 */
[----:B------:R-:W-:Y:S01]  /*0dd0*/  IMAD.IADD R0, R2, 0x1, R5 ;  /* 0x0000000102007824 */ /* 0x000fe200078e0205 */
[----:B------:R-:W-:Y:S04]  /*0de0*/  BSSY.RECONVERGENT B0, `(.L_x_23) ;  /* 0x000002e000007945 */ /* 0x000fe80003800200 */
[----:B------:R-:W-:-:S04]  /*0df0*/  IADD3 R4, PT, PT, R3, R0, RZ ;  /* 0x0000000003047210 */ /* 0x000fc80007ffe0ff */
[----:B------:R-:W-:Y:S01]  /*0e00*/  ISETP.GT.AND P0, PT, R4, 0xffff, PT ;  /* 0x0000ffff0400780c */ /* 0x000fe20003f04270 */
[----:B----4-:R-:W-:-:S04]  /*0e10*/  IMAD.WIDE R8, R0, 0x8, R8 ;  /* 0x0000000800087825 */ /* 0x010fc800078e0208 */
[----:B------:R-:W-:-:S08]  /*0e20*/  IMAD.WIDE.U32 R6, R3, 0x8, R8 ;  /* 0x0000000803067825 */ /* 0x000fd000078e0008 */
[----:B------:R-:W-:Y:S05]  /*0e30*/  @P0 BRA `(.L_x_24) ;  /* 0x0000000000a00947 */ /* 0x000fea0003800000 */
[----:B0123--:R-:W0:Y:S01]  /*0e40*/  MUFU.RCP64H R15, R11 ;  /* 0x0000000b000f7308 */ /* 0x00fe220000001800 */
[----:B------:R-:W-:Y:S01]  /*0e50*/  IMAD.MOV.U32 R14, RZ, RZ, 0x1 ;  /* 0x00000001ff0e7424 */ /* 0x000fe200078e00ff */
[----:B------:R-:W-:Y:S01]  /*0e60*/  UMOV UR4, 0x54442d18 ;  /* 0x54442d1800047882 */ /* 0x000fe20000000000 */
[----:B------:R-:W-:-:S04]  /*0e70*/  UMOV UR5, 0x401921fb ;  /* 0x401921fb00057882 */ /* 0x000fc80000000000 */
[----:B0-----:R-:W-:-:S08]  /*0e80*/  DFMA R12, -R10, R14, 1 ;  /* 0x3ff000000a0c742b */ /* 0x001fd0000000010e */
[----:B------:R-:W-:Y:S02]  /*0e90*/  DFMA R16, R12, R12, R12 ;  /* 0x0000000c0c10722b */ /* 0x000fe4000000000c */
[----:B------:R-:W0:Y:S06]  /*0ea0*/  I2F.F64.U32 R12, R5 ;  /* 0x00000005000c7312 */ /* 0x000e2c0000201800 */
[----:B------:R-:W-:-:S08]  /*0eb0*/  DFMA R16, R14, R16, R14 ;  /* 0x000000100e10722b */ /* 0x000fd0000000000e */
[----:B------:R-:W-:Y:S02]  /*0ec0*/  DFMA R14, -R10, R16, 1 ;  /* 0x3ff000000a0e742b */ /* 0x000fe40000000110 */
[----:B0-----:R-:W-:-:S06]  /*0ed0*/  DMUL R20, R12, UR4 ;  /* 0x000000040c147c28 */ /* 0x001fcc0008000000 */
[----:B------:R-:W-:-:S04]  /*0ee0*/  DFMA R16, R16, R14, R16 ;  /* 0x0000000e1010722b */ /* 0x000fc80000000010 */
[----:B------:R-:W-:-:S04]  /*0ef0*/  FSETP.GEU.AND P1, PT, |R21|, 6.5827683646048100446e-37, PT ;  /* 0x036000001500780b */ /* 0x000fc80003f2e200 */
[----:B------:R-:W-:-:S08]  /*0f00*/  DMUL R12, R16, R20 ;  /* 0x00000014100c7228 */ /* 0x000fd00000000000 */
[----:B------:R-:W-:-:S08]  /*0f10*/  DFMA R14, -R10, R12, R20 ;  /* 0x0000000c0a0e722b */ /* 0x000fd00000000114 */
[----:B------:R-:W-:-:S10]  /*0f20*/  DFMA R12, R16, R14, R12 ;  /* 0x0000000e100c722b */ /* 0x000fd4000000000c */
[----:B------:R-:W-:-:S05]  /*0f30*/  FFMA R0, RZ, R11, R13 ;  /* 0x0000000bff007223 */ /* 0x000fca000000000d */
[----:B------:R-:W-:-:S13]  /*0f40*/  FSETP.GT.AND P0, PT, |R0|, 1.469367938527859385e-39, PT ;  /* 0x001000000000780b */ /* 0x000fda0003f04200 */
[----:B------:R-:W-:Y:S05]  /*0f50*/  @P0 BRA P1, `(.L_x_25) ;  /* 0x0000000000180947 */ /* 0x000fea0000800000 */
[----:B------:R-:W-:Y:S01]  /*0f60*/  MOV R18, R10 ;  /* 0x0000000a00127202 */ /* 0x000fe20000000f00 */
[----:B------:R-:W-:Y:S01]  /*0f70*/  IMAD.MOV.U32 R19, RZ, RZ, R11 ;  /* 0x000000ffff137224 */ /* 0x000fe200078e000b */
[----:B------:R-:W-:-:S07]  /*0f80*/  MOV R0, 0xfa0 ;  /* 0x00000fa000007802 */ /* 0x000fce0000000f00 */
[----:B------:R-:W-:Y:S05]  /*0f90*/  CALL.REL.NOINC `($__internal_1_$__cuda_sm20_div_rn_f64_full) ;  /* 0x0000000400d47944 */ /* 0x000fea0003c00000 */
[----:B------:R-:W-:Y:S01]  /*0fa0*/  MOV R12, R26 ;  /* 0x0000001a000c7202 */ /* 0x000fe20000000f00 */
[----:B------:R-:W-:-:S07]  /*0fb0*/  IMAD.MOV.U32 R13, RZ, RZ, R27 ;  /* 0x000000ffff0d7224 */ /* 0x000fce00078e001b */
.L_x_25:
        /* <DEDUP_REMOVED lines=16> */
.L_x_24:
[----:B------:R-:W-:Y:S05]  /*10c0*/  BSYNC.RECONVERGENT B0 ;  /* 0x0000000000007941 */ /* 0x000fea0003800200 */
.L_x_23:
[----:B------:R-:W-:Y:S01]  /*10d0*/  IADD3 R4, PT, PT, R4, 0x1, RZ ;  /* 0x0000000104047810 */ /* 0x000fe20007ffe0ff */
[----:B------:R-:W-:Y:S03]  /*10e0*/  BSSY.RECONVERGENT B0, `(.L_x_26) ;  /* 0x000002c000007945 */ /* 0x000fe60003800200 */
[----:B------:R-:W-:-:S13]  /*10f0*/  ISETP.GT.AND P0, PT, R4, 0xffff, PT ;  /* 0x0000ffff0400780c */ /* 0x000fda0003f04270 */
[----:B------:R-:W-:Y:S05]  /*1100*/  @P0 BRA `(.L_x_27) ;  /* 0x0000000000a40947 */ /* 0x000fea0003800000 */
[----:B01234-:R-:W0:Y:S01]  /*1110*/  MUFU.RCP64H R15, R11 ;  /* 0x0000000b000f7308 */ /* 0x01fe220000001800 */
[----:B------:R-:W-:Y:S01]  /*1120*/  IMAD.MOV.U32 R14, RZ, RZ, 0x1 ;  /* 0x00000001ff0e7424 */ /* 0x000fe200078e00ff */
[----:B------:R-:W-:Y:S01]  /*1130*/  IADD3 R0, PT, PT, R5, 0x1, RZ ;  /* 0x0000000105007810 */ /* 0x000fe20007ffe0ff */
[----:B------:R-:W-:Y:S01]  /*1140*/  UMOV UR4, 0x54442d18 ;  /* 0x54442d1800047882 */ /* 0x000fe20000000000 */
[----:B------:R-:W-:-:S03]  /*1150*/  UMOV UR5, 0x401921fb ;  /* 0x401921fb00057882 */ /* 0x000fc60000000000 */
        /* <DEDUP_REMOVED lines=20> */
.L_x_28:
        /* <DEDUP_REMOVED lines=16> */
.L_x_27:
[----:B------:R-:W-:Y:S05]  /*13a0*/  BSYNC.RECONVERGENT B0 ;  /* 0x0000000000007941 */ /* 0x000fea0003800200 */
.L_x_26:
[----:B------:R-:W-:-:S07]  /*13b0*/  VIADD R5, R5, 0x2 ;  /* 0x0000000205057836 */ /* 0x000fce0000000000 */
.L_x_22:
[----:B------:R-:W-:-:S04]  /*13c0*/  LOP3.LUT R0, R3, 0x1, RZ, 0xc0, !PT ;  /* 0x0000000103007812 */ /* 0x000fc800078ec0ff */
[----:B------:R-:W-:-:S13]  /*13d0*/  ISETP.NE.U32.AND P0, PT, R0, 0x1, PT ;  /* 0x000000010000780c */ /* 0x000fda0003f05070 */
[----:B------:R-:W-:Y:S05]  /*13e0*/  @P0 EXIT ;  /* 0x000000000000094d */ /* 0x000fea0003800000 */
[----:B------:R-:W-:-:S05]  /*13f0*/  IADD3 R2, PT, PT, R2, R5, RZ ;  /* 0x0000000502027210 */ /* 0x000fca0007ffe0ff */
[----:B------:R-:W-:-:S05]  /*1400*/  IMAD.IADD R0, R3, 0x1, R2 ;  /* 0x0000000103007824 */ /* 0x000fca00078e0202 */
[----:B------:R-:W-:-:S13]  /*1410*/  ISETP.GT.AND P0, PT, R0, 0xffff, PT ;  /* 0x0000ffff0000780c */ /* 0x000fda0003f04270 */
[----:B------:R-:W-:Y:S05]  /*1420*/  @P0 EXIT ;  /* 0x000000000000094d */ /* 0x000fea0003800000 */
[----:B0---4-:R-:W0:Y:S01]  /*1430*/  MUFU.RCP64H R7, R11 ;  /* 0x0000000b00077308 */ /* 0x011e220000001800 */
[----:B------:R-:W-:Y:S01]  /*1440*/  HFMA2 R6, -RZ, RZ, 0, 5.9604644775390625e-08 ;  /* 0x00000001ff067431 */ /* 0x000fe200000001ff */
[----:B------:R-:W-:Y:S01]  /*1450*/  UMOV UR4, 0x54442d18 ;  /* 0x54442d1800047882 */ /* 0x000fe20000000000 */
[----:B------:R-:W-:-:S05]  /*1460*/  UMOV UR5, 0x401921fb ;  /* 0x401921fb00057882 */ /* 0x000fca0000000000 */
[----:B------:R-:W1:Y:S01]  /*1470*/  I2F.F64.U32 R4, R5 ;  /* 0x0000000500047312 */ /* 0x000e620000201800 */
[----:B0-----:R-:W-:Y:S02]  /*1480*/  DFMA R8, -R10, R6, 1 ;  /* 0x3ff000000a08742b */ /* 0x001fe40000000106 */
[----:B-123--:R-:W-:-:S06]  /*1490*/  DMUL R20, R4, UR4 ;  /* 0x0000000404147c28 */ /* 0x00efcc0008000000 */
        /* <DEDUP_REMOVED lines=17> */
.L_x_29:
[----:B------:R-:W0:Y:S02]  /*15b0*/  LDC.64 R4, c[0x0][0x380] ;  /* 0x0000e000ff047b82 */ /* 0x000e240000000a00 */
[----:B0-----:R-:W-:-:S05]  /*15c0*/  IMAD.WIDE R4, R2, 0x8, R4 ;  /* 0x0000000802047825 */ /* 0x001fca00078e0204 */
[----:B------:R-:W2:Y:S01]  /*15d0*/  LDG.E.64 R10, desc[UR6][R4.64] ;  /* 0x00000006040a7981 */ /* 0x000ea2000c1e1b00 */
[----:B------:R-:W-:-:S05]  /*15e0*/  IMAD.WIDE.U32 R2, R3, 0x8, R4 ;  /* 0x0000000803027825 */ /* 0x000fca00078e0004 */
        /* <DEDUP_REMOVED lines=16> */
        .weak           $__internal_1_$__cuda_sm20_div_rn_f64_full
        .type           $__internal_1_$__cuda_sm20_div_rn_f64_full,@function
        .size           $__internal_1_$__cuda_sm20_div_rn_f64_full,(.L_x_38 - $__internal_1_$__cuda_sm20_div_rn_f64_full)
$__internal_1_$__cuda_sm20_div_rn_f64_full:
[C---:B------:R-:W-:Y:S01]  /*16f0*/  FSETP.GEU.AND P0, PT, |R19|.reuse, 1.469367938527859385e-39, PT ;  /* 0x001000001300780b */ /* 0x040fe20003f0e200 */
[----:B------:R-:W-:Y:S01]  /*1700*/  IMAD.MOV.U32 R32, RZ, RZ, 0x1ca00000 ;  /* 0x1ca00000ff207424 */ /* 0x000fe200078e00ff */
[----:B------:R-:W-:Y:S01]  /*1710*/  LOP3.LUT R16, R19, 0x800fffff, RZ, 0xc0, !PT ;  /* 0x800fffff13107812 */ /* 0x000fe200078ec0ff */
[----:B------:R-:W-:Y:S01]  /*1720*/  BSSY.RECONVERGENT B1, `(.L_x_30) ;  /* 0x0000054000017945 */ /* 0x000fe20003800200 */
[----:B------:R-:W-:Y:S02]  /*1730*/  MOV R22, 0x1 ;  /* 0x0000000100167802 */ /* 0x000fe40000000f00 */
[----:B------:R-:W-:Y:S01]  /*1740*/  LOP3.LUT R17, R16, 0x3ff00000, RZ, 0xfc, !PT ;  /* 0x3ff0000010117812 */ /* 0x000fe200078efcff */
[----:B------:R-:W-:Y:S01]  /*1750*/  IMAD.MOV.U32 R16, RZ, RZ, R18 ;  /* 0x000000ffff107224 */ /* 0x000fe200078e0012 */
[C---:B------:R-:W-:Y:S02]  /*1760*/  FSETP.GEU.AND P3, PT, |R21|.reuse, 1.469367938527859385e-39, PT ;  /* 0x001000001500780b */ /* 0x040fe40003f6e200 */
[----:B------:R-:W-:-:S02]  /*1770*/  LOP3.LUT R31, R21, 0x7ff00000, RZ, 0xc0, !PT ;  /* 0x7ff00000151f7812 */ /* 0x000fc400078ec0ff */
[----:B------:R-:W-:Y:S01]  /*1780*/  LOP3.LUT R34, R19, 0x7ff00000, RZ, 0xc0, !PT ;  /* 0x7ff0000013227812 */ /* 0x000fe200078ec0ff */
[----:B------:R-:W-:-:S03]  /*1790*/  @!P0 DMUL R16, R18, 8.98846567431157953865e+307 ;  /* 0x7fe0000012108828 */ /* 0x000fc60000000000 */
[----:B------:R-:W-:-:S03]  /*17a0*/  ISETP.GE.U32.AND P2, PT, R31, R34, PT ;  /* 0x000000221f00720c */ /* 0x000fc60003f46070 */
[----:B------:R-:W0:Y:S02]  /*17b0*/  MUFU.RCP64H R23, R17 ;  /* 0x0000001100177308 */ /* 0x000e240000001800 */
[----:B------:R-:W-:Y:S02]  /*17c0*/  @!P3 LOP3.LUT R26, R19, 0x7ff00000, RZ, 0xc0, !PT ;  /* 0x7ff00000131ab812 */ /* 0x000fe400078ec0ff */
[----:B------:R-:W-:Y:S02]  /*17d0*/  @!P0 LOP3.LUT R34, R17, 0x7ff00000, RZ, 0xc0, !PT ;  /* 0x7ff0000011228812 */ /* 0x000fe400078ec0ff */
[----:B------:R-:W-:-:S04]  /*17e0*/  @!P3 ISETP.GE.U32.AND P4, PT, R31, R26, PT ;  /* 0x0000001a1f00b20c */ /* 0x000fc80003f86070 */
[----:B------:R-:W-:-:S04]  /*17f0*/  @!P3 SEL R27, R32, 0x63400000, !P4 ;  /* 0x63400000201bb807 */ /* 0x000fc80006000000 */
[----:B------:R-:W-:Y:S01]  /*1800*/  @!P3 LOP3.LUT R28, R27, 0x80000000, R21, 0xf8, !PT ;  /* 0x800000001b1cb812 */ /* 0x000fe200078ef815 */
[----:B0-----:R-:W-:-:S03]  /*1810*/  DFMA R24, R22, -R16, 1 ;  /* 0x3ff000001618742b */ /* 0x001fc60000000810 */
[----:B------:R-:W-:Y:S01]  /*1820*/  @!P3 LOP3.LUT R29, R28, 0x100000, RZ, 0xfc, !PT ;  /* 0x001000001c1db812 */ /* 0x000fe200078efcff */
[----:B------:R-:W-:-:S04]  /*1830*/  @!P3 IMAD.MOV.U32 R28, RZ, RZ, RZ ;  /* 0x000000ffff1cb224 */ /* 0x000fc800078e00ff */
[----:B------:R-:W-:-:S08]  /*1840*/  DFMA R24, R24, R24, R24 ;  /* 0x000000181818722b */ /* 0x000fd00000000018 */
[----:B------:R-:W-:Y:S01]  /*1850*/  DFMA R24, R22, R24, R22 ;  /* 0x000000181618722b */ /* 0x000fe20000000016 */
[----:B------:R-:W-:Y:S02]  /*1860*/  SEL R23, R32, 0x63400000, !P2 ;  /* 0x6340000020177807 */ /* 0x000fe40005000000 */
[----:B------:R-:W-:Y:S02]  /*1870*/  MOV R22, R20 ;  /* 0x0000001400167202 */ /* 0x000fe40000000f00 */
[----:B------:R-:W-:-:S03]  /*1880*/  LOP3.LUT R23, R23, 0x800fffff, R21, 0xf8, !PT ;  /* 0x800fffff17177812 */ /* 0x000fc600078ef815 */
[----:B------:R-:W-:-:S03]  /*1890*/  DFMA R26, R24, -R16, 1 ;  /* 0x3ff00000181a742b */ /* 0x000fc60000000810 */
[----:B------:R-:W-:-:S05]  /*18a0*/  @!P3 DFMA R22, R22, 2, -R28 ;  /* 0x400000001616b82b */ /* 0x000fca000000081c */
[----:B------:R-:W-:-:S08]  /*18b0*/  DFMA R24, R24, R26, R24 ;  /* 0x0000001a1818722b */ /* 0x000fd00000000018 */
[----:B------:R-:W-:-:S08]  /*18c0*/  DMUL R26, R24, R22 ;  /* 0x00000016181a7228 */ /* 0x000fd00000000000 */
[----:B------:R-:W-:-:S08]  /*18d0*/  DFMA R28, R26, -R16, R22 ;  /* 0x800000101a1c722b */ /* 0x000fd00000000016 */
[----:B------:R-:W-:Y:S01]  /*18e0*/  DFMA R28, R24, R28, R26 ;  /* 0x0000001c181c722b */ /* 0x000fe2000000001a */
[----:B------:R-:W-:Y:S02]  /*18f0*/  MOV R24, R31 ;  /* 0x0000001f00187202 */ /* 0x000fe40000000f00 */
[----:B------:R-:W-:Y:S02]  /*1900*/  @!P3 LOP3.LUT R24, R23, 0x7ff00000, RZ, 0xc0, !PT ;  /* 0x7ff000001718b812 */ /* 0x000fe400078ec0ff */
[----:B------:R-:W-:-:S03]  /*1910*/  IADD3 R26, PT, PT, R34, -0x1, RZ ;  /* 0xffffffff221a7810 */ /* 0x000fc60007ffe0ff */
[----:B------:R-:W-:-:S05]  /*1920*/  VIADD R25, R24, 0xffffffff ;  /* 0xffffffff18197836 */ /* 0x000fca0000000000 */
[----:B------:R-:W-:-:S04]  /*1930*/  ISETP.GT.U32.AND P0, PT, R25, 0x7feffffe, PT ;  /* 0x7feffffe1900780c */ /* 0x000fc80003f04070 */
[----:B------:R-:W-:-:S13]  /*1940*/  ISETP.GT.U32.OR P0, PT, R26, 0x7feffffe, P0 ;  /* 0x7feffffe1a00780c */ /* 0x000fda0000704470 */
[----:B------:R-:W-:Y:S05]  /*1950*/  @P0 BRA `(.L_x_31) ;  /* 0x00000000006c0947 */ /* 0x000fea0003800000 */
[----:B------:R-:W-:-:S04]  /*1960*/  LOP3.LUT R24, R19, 0x7ff00000, RZ, 0xc0, !PT ;  /* 0x7ff0000013187812 */ /* 0x000fc800078ec0ff */
[CC--:B------:R-:W-:Y:S02]  /*1970*/  VIADDMNMX R20, R31.reuse, -R24.reuse, 0xb9600000, !PT ;  /* 0xb96000001f147446 */ /* 0x0c0fe40007800918 */
[----:B------:R-:W-:Y:S02]  /*1980*/  ISETP.GE.U32.AND P0, PT, R31, R24, PT ;  /* 0x000000181f00720c */ /* 0x000fe40003f06070 */
[----:B------:R-:W-:Y:S02]  /*1990*/  VIMNMX R20, PT, PT, R20, 0x46a00000, PT ;  /* 0x46a0000014147848 */ /* 0x000fe40003fe0100 */
[----:B------:R-:W-:-:S05]  /*19a0*/  SEL R21, R32, 0x63400000, !P0 ;  /* 0x6340000020157807 */ /* 0x000fca0004000000 */
[----:B------:R-:W-:Y:S02]  /*19b0*/  IMAD.IADD R24, R20, 0x1, -R21 ;  /* 0x0000000114187824 */ /* 0x000fe400078e0a15 */
[----:B------:R-:W-:-:S03]  /*19c0*/  IMAD.MOV.U32 R20, RZ, RZ, RZ ;  /* 0x000000ffff147224 */ /* 0x000fc600078e00ff */
[----:B------:R-:W-:-:S06]  /*19d0*/  IADD3 R21, PT, PT, R24, 0x7fe00000, RZ ;  /* 0x7fe0000018157810 */ /* 0x000fcc0007ffe0ff */
[----:B------:R-:W-:-:S10]  /*19e0*/  DMUL R26, R28, R20 ;  /* 0x000000141c1a7228 */ /* 0x000fd40000000000 */
[----:B------:R-:W-:-:S13]  /*19f0*/  FSETP.GTU.AND P0, PT, |R27|, 1.469367938527859385e-39, PT ;  /* 0x001000001b00780b */ /* 0x000fda0003f0c200 */
[----:B------:R-:W-:Y:S05]  /*1a00*/  @P0 BRA `(.L_x_32) ;  /* 0x0000000000940947 */ /* 0x000fea0003800000 */
[----:B------:R-:W-:Y:S01]  /*1a10*/  DFMA R16, R28, -R16, R22 ;  /* 0x800000101c10722b */ /* 0x000fe20000000016 */
[----:B------:R-:W-:-:S09]  /*1a20*/  MOV R20, RZ ;  /* 0x000000ff00147202 */ /* 0x000fd20000000f00 */
[C---:B------:R-:W-:Y:S02]  /*1a30*/  FSETP.NEU.AND P0, PT, R17.reuse, RZ, PT ;  /* 0x000000ff1100720b */ /* 0x040fe40003f0d000 */
[----:B------:R-:W-:-:S04]  /*1a40*/  LOP3.LUT R19, R17, 0x80000000, R19, 0x48, !PT ;  /* 0x8000000011137812 */ /* 0x000fc800078e4813 */
[----:B------:R-:W-:-:S07]  /*1a50*/  LOP3.LUT R21, R19, R21, RZ, 0xfc, !PT ;  /* 0x0000001513157212 */ /* 0x000fce00078efcff */
[----:B------:R-:W-:Y:S05]  /*1a60*/  @!P0 BRA `(.L_x_32) ;  /* 0x00000000007c8947 */ /* 0x000fea0003800000 */
[----:B------:R-:W-:Y:S01]  /*1a70*/  IMAD.MOV R17, RZ, RZ, -R24 ;  /* 0x000000ffff117224 */ /* 0x000fe200078e0a18 */
[----:B------:R-:W-:Y:S01]  /*1a80*/  MOV R16, RZ ;  /* 0x000000ff00107202 */ /* 0x000fe20000000f00 */
[----:B------:R-:W-:-:S05]  /*1a90*/  DMUL.RP R20, R28, R20 ;  /* 0x000000141c147228 */ /* 0x000fca0000008000 */
[----:B------:R-:W-:-:S05]  /*1aa0*/  DFMA R16, R26, -R16, R28 ;  /* 0x800000101a10722b */ /* 0x000fca000000001c */
[----:B------:R-:W-:Y:S02]  /*1ab0*/  LOP3.LUT R19, R21, R19, RZ, 0x3c, !PT ;  /* 0x0000001315137212 */ /* 0x000fe400078e3cff */
[----:B------:R-:W-:-:S04]  /*1ac0*/  IADD3 R16, PT, PT, -R24, -0x43300000, RZ ;  /* 0xbcd0000018107810 */ /* 0x000fc80007ffe1ff */
[----:B------:R-:W-:-:S04]  /*1ad0*/  FSETP.NEU.AND P0, PT, |R17|, R16, PT ;  /* 0x000000101100720b */ /* 0x000fc80003f0d200 */
[----:B------:R-:W-:Y:S02]  /*1ae0*/  FSEL R26, R20, R26, !P0 ;  /* 0x0000001a141a7208 */ /* 0x000fe40004000000 */
[----:B------:R-:W-:Y:S01]  /*1af0*/  FSEL R27, R19, R27, !P0 ;  /* 0x0000001b131b7208 */ /* 0x000fe20004000000 */
[----:B------:R-:W-:Y:S06]  /*1b00*/  BRA `(.L_x_32) ;  /* 0x0000000000547947 */ /* 0x000fec0003800000 */
.L_x_31:
[----:B------:R-:W-:-:S14]  /*1b10*/  DSETP.NAN.AND P0, PT, R20, R20, PT ;  /* 0x000000141400722a */ /* 0x000fdc0003f08000 */
[----:B------:R-:W-:Y:S05]  /*1b20*/  @P0 BRA `(.L_x_33) ;  /* 0x0000000000440947 */ /* 0x000fea0003800000 */
[----:B------:R-:W-:-:S14]  /*1b30*/  DSETP.NAN.AND P0, PT, R18, R18, PT ;  /* 0x000000121200722a */ /* 0x000fdc0003f08000 */
[----:B------:R-:W-:Y:S05]  /*1b40*/  @P0 BRA `(.L_x_34) ;  /* 0x0000000000300947 */ /* 0x000fea0003800000 */
[----:B------:R-:W-:Y:S01]  /*1b50*/  ISETP.NE.AND P0, PT, R24, R34, PT ;  /* 0x000000221800720c */ /* 0x000fe20003f05270 */
[----:B------:R-:W-:Y:S01]  /*1b60*/  IMAD.MOV.U32 R26, RZ, RZ, 0x0 ;  /* 0x00000000ff1a7424 */ /* 0x000fe200078e00ff */
[----:B------:R-:W-:-:S11]  /*1b70*/  MOV R27, 0xfff80000 ;  /* 0xfff80000001b7802 */ /* 0x000fd60000000f00 */
[----:B------:R-:W-:Y:S05]  /*1b80*/  @!P0 BRA `(.L_x_32) ;  /* 0x0000000000348947 */ /* 0x000fea0003800000 */
[----:B------:R-:W-:Y:S02]  /*1b90*/  ISETP.NE.AND P0, PT, R24, 0x7ff00000, PT ;  /* 0x7ff000001800780c */ /* 0x000fe40003f05270 */
[----:B------:R-:W-:Y:S02]  /*1ba0*/  LOP3.LUT R27, R21, 0x80000000, R19, 0x48, !PT ;  /* 0x80000000151b7812 */ /* 0x000fe400078e4813 */
[----:B------:R-:W-:-:S13]  /*1bb0*/  ISETP.EQ.OR P0, PT, R34, RZ, !P0 ;  /* 0x000000ff2200720c */ /* 0x000fda0004702670 */
[----:B------:R-:W-:Y:S01]  /*1bc0*/  @P0 LOP3.LUT R16, R27, 0x7ff00000, RZ, 0xfc, !PT ;  /* 0x7ff000001b100812 */ /* 0x000fe200078efcff */
[----:B------:R-:W-:Y:S01]  /*1bd0*/  @!P0 IMAD.MOV.U32 R26, RZ, RZ, RZ ;  /* 0x000000ffff1a8224 */ /* 0x000fe200078e00ff */
[----:B------:R-:W-:-:S03]  /*1be0*/  @P0 MOV R26, RZ ;  /* 0x000000ff001a0202 */ /* 0x000fc60000000f00 */
[----:B------:R-:W-:Y:S01]  /*1bf0*/  @P0 IMAD.MOV.U32 R27, RZ, RZ, R16 ;  /* 0x000000ffff1b0224 */ /* 0x000fe200078e0010 */
[----:B------:R-:W-:Y:S06]  /*1c00*/  BRA `(.L_x_32) ;  /* 0x0000000000147947 */ /* 0x000fec0003800000 */
.L_x_34:
[----:B------:R-:W-:Y:S02]  /*1c10*/  LOP3.LUT R27, R19, 0x80000, RZ, 0xfc, !PT ;  /* 0x00080000131b7812 */ /* 0x000fe400078efcff */
[----:B------:R-:W-:Y:S01]  /*1c20*/  MOV R26, R18 ;  /* 0x00000012001a7202 */ /* 0x000fe20000000f00 */
[----:B------:R-:W-:Y:S06]  /*1c30*/  BRA `(.L_x_32) ;  /* 0x0000000000087947 */ /* 0x000fec0003800000 */
.L_x_33:
[----:B------:R-:W-:Y:S01]  /*1c40*/  LOP3.LUT R27, R21, 0x80000, RZ, 0xfc, !PT ;  /* 0x00080000151b7812 */ /* 0x000fe200078efcff */
[----:B------:R-:W-:-:S07]  /*1c50*/  IMAD.MOV.U32 R26, RZ, RZ, R20 ;  /* 0x000000ffff1a7224 */ /* 0x000fce00078e0014 */
.L_x_32:
[----:B------:R-:W-:Y:S05]  /*1c60*/  BSYNC.RECONVERGENT B1 ;  /* 0x0000000000017941 */ /* 0x000fea0003800200 */
.L_x_30:
[----:B------:R-:W-:Y:S01]  /*1c70*/  HFMA2 R17, -RZ, RZ, 0, 0 ;  /* 0x00000000ff117431 */ /* 0x000fe200000001ff */
[----:B------:R-:W-:-:S04]  /*1c80*/  MOV R16, R0 ;  /* 0x0000000000107202 */ /* 0x000fc80000000f00 */
[----:B------:R-:W-:Y:S05]  /*1c90*/  RET.REL.NODEC R16 `(_Z9fft_outerP6float2i) ;  /* 0xffffffe010d87950 */ /* 0x000fea0003c3ffff */
.L_x_35:
        /* <DEDUP_REMOVED lines=14> */
.L_x_38:


//--------------------- .text._Z19bit_reverse_reorderP6float2S0_i --------------------------
	.section	.text._Z19bit_reverse_reorderP6float2S0_i,"ax",@progbits
	.align	128
        .global         _Z19bit_reverse_reorderP6float2S0_i
        .type           _Z19bit_reverse_reorderP6float2S0_i,@function
        .size           _Z19bit_reverse_reorderP6float2S0_i,(.L_x_41 - _Z19bit_reverse_reorderP6float2S0_i)
        .other          _Z19bit_reverse_reorderP6float2S0_i,@"STO_CUDA_ENTRY STV_DEFAULT"
_Z19bit_reverse_reorderP6float2S0_i:
.text._Z19bit_reverse_reorderP6float2S0_i:
[----:B------:R-:W-:Y:S01]  /*0000*/  LDC R1, c[0x0][0x37c] ;  /* 0x0000df00ff017b82 */ /* 0x000fe20000000800 */
[----:B------:R-:W0:Y:S07]  /*0010*/  S2R R0, SR_TID.X ;  /* 0x0000000000007919 */ /* 0x000e2e0000002100 */
[----:B------:R-:W0:Y:S08]  /*0020*/  S2UR UR4, SR_CTAID.X ;  /* 0x00000000000479c3 */ /* 0x000e300000002500 */
[----:B------:R-:W0:Y:S02]  /*0030*/  LDC R7, c[0x0][0x360] ;  /* 0x0000d800ff077b82 */ /* 0x000e240000000800 */
[----:B0-----:R-:W-:-:S05]  /*0040*/  IMAD R7, R7, UR4, R0 ;  /* 0x0000000407077c24 */ /* 0x001fca000f8e0200 */
[----:B------:R-:W-:-:S13]  /*0050*/  ISETP.GT.AND P0, PT, R7, 0xffff, PT ;  /* 0x0000ffff0700780c */ /* 0x000fda0003f04270 */
[----:B------:R-:W-:Y:S05]  /*0060*/  @P0 EXIT ;  /* 0x000000000000094d */ /* 0x000fea0003800000 */
[----:B------:R-:W0:Y:S01]  /*0070*/  LDC.64 R4, c[0x0][0x388] ;  /* 0x0000e200ff047b82 */ /* 0x000e220000000a00 */
[----:B------:R-:W1:Y:S01]  /*0080*/  LDCU.64 UR6, c[0x0][0x358] ;  /* 0x00006b00ff0677ac */ /* 0x000e620008000a00 */
[----:B------:R-:W2:Y:S06]  /*0090*/  LDCU UR4, c[0x0][0x390] ;  /* 0x00007200ff0477ac */ /* 0x000eac0008000800 */
[----:B------:R-:W3:Y:S01]  /*00a0*/  LDC.64 R2, c[0x0][0x380] ;  /* 0x0000e000ff027b82 */ /* 0x000ee20000000a00 */
[----:B0-----:R-:W-:-:S06]  /*00b0*/  IMAD.WIDE R4, R7, 0x8, R4 ;  /* 0x0000000807047825 */ /* 0x001fcc00078e0204 */
[----:B-1----:R-:W4:Y:S01]  /*00c0*/  LDG.E.64 R4, desc[UR6][R4.64] ;  /* 0x0000000604047981 */ /* 0x002f22000c1e1b00 */
[----:B------:R-:W0:Y:S01]  /*00d0*/  BREV R7, R7 ;  /* 0x0000000700077301 */ /* 0x000e220000000000 */
[----:B--2---:R-:W-:-:S06]  /*00e0*/  UIADD3 UR4, UPT, UPT, -UR4, 0x20, URZ ;  /* 0x0000002004047890 */ /* 0x004fcc000fffe1ff */
[----:B0-----:R-:W-:-:S05]  /*00f0*/  SHF.R.U32.HI R9, RZ, UR4, R7 ;  /* 0x00000004ff097c19 */ /* 0x001fca0008011607 */
[----:B---3--:R-:W-:-:S05]  /*0100*/  IMAD.WIDE R2, R9, 0x8, R2 ;  /* 0x0000000809027825 */ /* 0x008fca00078e0202 */
[----:B----4-:R-:W-:Y:S01]  /*0110*/  STG.E.64 desc[UR6][R2.64], R4 ;  /* 0x0000000402007986 */ /* 0x010fe2000c101b06 */
[----:B------:R-:W-:Y:S05]  /*0120*/  EXIT ;  /* 0x000000000000794d */ /* 0x000fea0003800000 */
.L_x_36:
        /* <DEDUP_REMOVED lines=13> */
.L_x_41:


//--------------------- .nv.shared.reserved.0     --------------------------
	.section	.nv.shared.reserved.0,"aw",@nobits
	.weak		__nv_reservedSMEM_offset_0_alias
	.size		__nv_reservedSMEM_offset_0_alias, 0, 64
	.other		__nv_reservedSMEM_offset_0_alias,@"STO_CUDA_RESERVED_SHARED STV_DEFAULT"
__nv_reservedSMEM_offset_0_alias:
	.zero		0
	.zero		64


//--------------------- .nv.constant0._Z9fft_innerP6float2ii --------------------------
	.section	.nv.constant0._Z9fft_innerP6float2ii,"a",@progbits
	.sectionflags	@""
	.align	4
.nv.constant0._Z9fft_innerP6float2ii:
	.zero		912


//--------------------- .nv.constant0._Z9fft_outerP6float2i --------------------------
	.section	.nv.constant0._Z9fft_outerP6float2i,"a",@progbits
	.sectionflags	@""
	.align	4
.nv.constant0._Z9fft_outerP6float2i:
	.zero		908


//--------------------- .nv.constant0._Z19bit_reverse_reorderP6float2S0_i --------------------------
	.section	.nv.constant0._Z19bit_reverse_reorderP6float2S0_i,"a",@progbits
	.sectionflags	@""
	.align	4
.nv.constant0._Z19bit_reverse_reorderP6float2S0_i:
	.zero		916


//--------------------- SYMBOLS --------------------------

	.type		.nv.reservedSmem.offset0,@object
	.size		.nv.reservedSmem.offset0,0x4
